//
// Generated by NVIDIA NVVM Compiler
//
// Compiler Build ID: CL-36424714
// Cuda compilation tools, release 13.0, V13.0.88
// Based on NVVM 20.0.0
//

.version 9.0
.target sm_100
.address_size 64

	// .globl	compute_golden_weights
.extern .shared .align 16 .b8 sdata[];

.visible .entry compute_golden_weights(
	.param .u64 .ptr .align 1 compute_golden_weights_param_0,
	.param .u64 .ptr .align 1 compute_golden_weights_param_1,
	.param .u32 compute_golden_weights_param_2
)
{
	.reg .pred 	%p<2>;
	.reg .b32 	%r<8>;
	.reg .b32 	%f<15>;
	.reg .b64 	%rd<8>;

	ld.param.u64 	%rd1, [compute_golden_weights_param_0];
	ld.param.u64 	%rd2, [compute_golden_weights_param_1];
	ld.param.u32 	%r2, [compute_golden_weights_param_2];
	mov.u32 	%r3, %ctaid.x;
	mov.u32 	%r4, %ntid.x;
	mov.u32 	%r5, %tid.x;
	mad.lo.s32 	%r1, %r3, %r4, %r5;
	setp.ge.s32 	%p1, %r1, %r2;
	@%p1 bra 	$L__BB0_2;
	cvta.to.global.u64 	%rd3, %rd1;
	cvta.to.global.u64 	%rd4, %rd2;
	mul.wide.s32 	%rd5, %r1, 4;
	add.s64 	%rd6, %rd3, %rd5;
	ld.global.nc.f32 	%f1, [%rd6];
	div.rn.f32 	%f2, %f1, 0fBFCF1BBD;
	fma.rn.f32 	%f3, %f2, 0f3BBB989D, 0f3F000000;
	cvt.sat.f32.f32 	%f4, %f3;
	mov.f32 	%f5, 0f4B400001;
	mov.f32 	%f6, 0f437C0000;
	fma.rm.f32 	%f7, %f4, %f6, %f5;
	add.f32 	%f8, %f7, 0fCB40007F;
	neg.f32 	%f9, %f8;
	fma.rn.f32 	%f10, %f2, 0f3FB8AA3B, %f9;
	fma.rn.f32 	%f11, %f2, 0f32A57060, %f10;
	mov.b32 	%r6, %f7;
	shl.b32 	%r7, %r6, 23;
	mov.b32 	%f12, %r7;
	ex2.approx.ftz.f32 	%f13, %f11;
	mul.f32 	%f14, %f13, %f12;
	add.s64 	%rd7, %rd4, %rd5;
	st.global.f32 	[%rd7], %f14;
$L__BB0_2:
	ret;

}
	// .globl	compute_energy
.visible .entry compute_energy(
	.param .u64 .ptr .align 1 compute_energy_param_0,
	.param .u64 .ptr .align 1 compute_energy_param_1,
	.param .u32 compute_energy_param_2
)
{
	.reg .pred 	%p<2>;
	.reg .b32 	%r<6>;
	.reg .b32 	%f<3>;
	.reg .b64 	%rd<8>;

	ld.param.u64 	%rd1, [compute_energy_param_0];
	ld.param.u64 	%rd2, [compute_energy_param_1];
	ld.param.u32 	%r2, [compute_energy_param_2];
	mov.u32 	%r3, %ctaid.x;
	mov.u32 	%r4, %ntid.x;
	mov.u32 	%r5, %tid.x;
	mad.lo.s32 	%r1, %r3, %r4, %r5;
	setp.ge.s32 	%p1, %r1, %r2;
	@%p1 bra 	$L__BB1_2;
	cvta.to.global.u64 	%rd3, %rd1;
	cvta.to.global.u64 	%rd4, %rd2;
	mul.wide.s32 	%rd5, %r1, 4;
	add.s64 	%rd6, %rd3, %rd5;
	ld.global.nc.f32 	%f1, [%rd6];
	mul.f32 	%f2, %f1, %f1;
	add.s64 	%rd7, %rd4, %rd5;
	st.global.f32 	[%rd7], %f2;
$L__BB1_2:
	ret;

}
	// .globl	compute_weighted_energy
.visible .entry compute_weighted_energy(
	.param .u64 .ptr .align 1 compute_weighted_energy_param_0,
	.param .u64 .ptr .align 1 compute_weighted_energy_param_1,
	.param .u64 .ptr .align 1 compute_weighted_energy_param_2,
	.param .u32 compute_weighted_energy_param_3
)
{
	.reg .pred 	%p<2>;
	.reg .b32 	%r<6>;
	.reg .b32 	%f<4>;
	.reg .b64 	%rd<11>;

	ld.param.u64 	%rd1, [compute_weighted_energy_param_0];
	ld.param.u64 	%rd2, [compute_weighted_energy_param_1];
	ld.param.u64 	%rd3, [compute_weighted_energy_param_2];
	ld.param.u32 	%r2, [compute_weighted_energy_param_3];
	mov.u32 	%r3, %ctaid.x;
	mov.u32 	%r4, %ntid.x;
	mov.u32 	%r5, %tid.x;
	mad.lo.s32 	%r1, %r3, %r4, %r5;
	setp.ge.s32 	%p1, %r1, %r2;
	@%p1 bra 	$L__BB2_2;
	cvta.to.global.u64 	%rd4, %rd1;
	cvta.to.global.u64 	%rd5, %rd2;
	cvta.to.global.u64 	%rd6, %rd3;
	mul.wide.s32 	%rd7, %r1, 4;
	add.s64 	%rd8, %rd4, %rd7;
	ld.global.nc.f32 	%f1, [%rd8];
	add.s64 	%rd9, %rd5, %rd7;
	ld.global.nc.f32 	%f2, [%rd9];
	mul.f32 	%f3, %f1, %f2;
	add.s64 	%rd10, %rd6, %rd7;
	st.global.f32 	[%rd10], %f3;
$L__BB2_2:
	ret;

}
	// .globl	reduce_sum
.visible .entry reduce_sum(
	.param .u64 .ptr .align 1 reduce_sum_param_0,
	.param .u64 .ptr .align 1 reduce_sum_param_1,
	.param .u32 reduce_sum_param_2
)
{
	.reg .pred 	%p<7>;
	.reg .b32 	%r<17>;
	.reg .b32 	%f<14>;
	.reg .b64 	%rd<11>;

	ld.param.u64 	%rd3, [reduce_sum_param_0];
	ld.param.u64 	%rd2, [reduce_sum_param_1];
	ld.param.u32 	%r9, [reduce_sum_param_2];
	cvta.to.global.u64 	%rd1, %rd3;
	mov.u32 	%r1, %tid.x;
	mov.u32 	%r2, %ctaid.x;
	mov.u32 	%r16, %ntid.x;
	mul.lo.s32 	%r10, %r16, %r2;
	shl.b32 	%r11, %r10, 1;
	add.s32 	%r4, %r11, %r1;
	setp.ge.s32 	%p1, %r4, %r9;
	mov.f32 	%f13, 0f00000000;
	@%p1 bra 	$L__BB3_2;
	mul.wide.s32 	%rd4, %r4, 4;
	add.s64 	%rd5, %rd1, %rd4;
	ld.global.nc.f32 	%f6, [%rd5];
	add.f32 	%f13, %f6, 0f00000000;
$L__BB3_2:
	add.s32 	%r5, %r4, %r16;
	setp.ge.u32 	%p2, %r5, %r9;
	@%p2 bra 	$L__BB3_4;
	mul.wide.u32 	%rd6, %r5, 4;
	add.s64 	%rd7, %rd1, %rd6;
	ld.global.nc.f32 	%f7, [%rd7];
	add.f32 	%f13, %f13, %f7;
$L__BB3_4:
	shl.b32 	%r12, %r1, 2;
	mov.u32 	%r13, sdata;
	add.s32 	%r6, %r13, %r12;
	st.shared.f32 	[%r6], %f13;
	bar.sync 	0;
	setp.lt.u32 	%p3, %r16, 2;
	@%p3 bra 	$L__BB3_8;
$L__BB3_5:
	shr.u32 	%r8, %r16, 1;
	setp.ge.u32 	%p4, %r1, %r8;
	@%p4 bra 	$L__BB3_7;
	shl.b32 	%r14, %r8, 2;
	add.s32 	%r15, %r6, %r14;
	ld.shared.f32 	%f8, [%r15];
	ld.shared.f32 	%f9, [%r6];
	add.f32 	%f10, %f8, %f9;
	st.shared.f32 	[%r6], %f10;
$L__BB3_7:
	bar.sync 	0;
	setp.gt.u32 	%p5, %r16, 3;
	mov.u32 	%r16, %r8;
	@%p5 bra 	$L__BB3_5;
$L__BB3_8:
	setp.ne.s32 	%p6, %r1, 0;
	@%p6 bra 	$L__BB3_10;
	ld.shared.f32 	%f11, [sdata];
	cvta.to.global.u64 	%rd8, %rd2;
	mul.wide.u32 	%rd9, %r2, 4;
	add.s64 	%rd10, %rd8, %rd9;
	st.global.f32 	[%rd10], %f11;
$L__BB3_10:
	ret;

}
	// .globl	batch_winding_syntony_kernel
.visible .entry batch_winding_syntony_kernel(
	.param .u64 .ptr .align 1 batch_winding_syntony_kernel_param_0,
	.param .u64 .ptr .align 1 batch_winding_syntony_kernel_param_1,
	.param .u64 .ptr .align 1 batch_winding_syntony_kernel_param_2,
	.param .u32 batch_winding_syntony_kernel_param_3,
	.param .u32 batch_winding_syntony_kernel_param_4
)
{
	.reg .pred 	%p<9>;
	.reg .b32 	%r<25>;
	.reg .b32 	%f<43>;
	.reg .b64 	%rd<13>;

	ld.param.u64 	%rd3, [batch_winding_syntony_kernel_param_0];
	ld.param.u64 	%rd4, [batch_winding_syntony_kernel_param_1];
	ld.param.u64 	%rd5, [batch_winding_syntony_kernel_param_2];
	ld.param.u32 	%r13, [batch_winding_syntony_kernel_param_3];
	ld.param.u32 	%r12, [batch_winding_syntony_kernel_param_4];
	mov.u32 	%r24, %ntid.x;
	mov.u32 	%r2, %ctaid.x;
	mov.u32 	%r3, %tid.x;
	setp.ge.s32 	%p1, %r2, %r13;
	@%p1 bra 	$L__BB4_12;
	setp.ge.s32 	%p2, %r3, %r12;
	mov.f32 	%f40, 0f00000000;
	mov.f32 	%f41, %f40;
	@%p2 bra 	$L__BB4_4;
	mul.lo.s32 	%r4, %r12, %r2;
	cvta.to.global.u64 	%rd1, %rd3;
	cvta.to.global.u64 	%rd2, %rd4;
	mov.f32 	%f41, 0f00000000;
	mov.u32 	%r23, %r3;
	mov.f32 	%f40, %f41;
$L__BB4_3:
	add.s32 	%r14, %r23, %r4;
	mul.wide.s32 	%rd6, %r14, 4;
	add.s64 	%rd7, %rd1, %rd6;
	ld.global.nc.f32 	%f12, [%rd7];
	mul.f32 	%f13, %f12, %f12;
	mul.wide.s32 	%rd8, %r23, 4;
	add.s64 	%rd9, %rd2, %rd8;
	ld.global.nc.f32 	%f14, [%rd9];
	div.rn.f32 	%f15, %f14, 0fBFCF1BBD;
	fma.rn.f32 	%f16, %f15, 0f3BBB989D, 0f3F000000;
	cvt.sat.f32.f32 	%f17, %f16;
	mov.f32 	%f18, 0f4B400001;
	mov.f32 	%f19, 0f437C0000;
	fma.rm.f32 	%f20, %f17, %f19, %f18;
	add.f32 	%f21, %f20, 0fCB40007F;
	neg.f32 	%f22, %f21;
	fma.rn.f32 	%f23, %f15, 0f3FB8AA3B, %f22;
	fma.rn.f32 	%f24, %f15, 0f32A57060, %f23;
	mov.b32 	%r15, %f20;
	shl.b32 	%r16, %r15, 23;
	mov.b32 	%f25, %r16;
	ex2.approx.ftz.f32 	%f26, %f24;
	mul.f32 	%f27, %f26, %f25;
	fma.rn.f32 	%f40, %f13, %f27, %f40;
	add.f32 	%f41, %f41, %f13;
	add.s32 	%r23, %r23, %r24;
	setp.lt.s32 	%p3, %r23, %r12;
	@%p3 bra 	$L__BB4_3;
$L__BB4_4:
	shl.b32 	%r17, %r24, 2;
	mov.u32 	%r18, sdata;
	add.s32 	%r7, %r18, %r17;
	shl.b32 	%r19, %r3, 2;
	add.s32 	%r8, %r18, %r19;
	st.shared.f32 	[%r8], %f40;
	add.s32 	%r9, %r7, %r19;
	st.shared.f32 	[%r9], %f41;
	bar.sync 	0;
	setp.lt.u32 	%p4, %r24, 2;
	@%p4 bra 	$L__BB4_8;
$L__BB4_5:
	shr.u32 	%r11, %r24, 1;
	setp.ge.u32 	%p5, %r3, %r11;
	@%p5 bra 	$L__BB4_7;
	shl.b32 	%r20, %r11, 2;
	add.s32 	%r21, %r8, %r20;
	ld.shared.f32 	%f28, [%r21];
	ld.shared.f32 	%f29, [%r8];
	add.f32 	%f30, %f28, %f29;
	st.shared.f32 	[%r8], %f30;
	add.s32 	%r22, %r9, %r20;
	ld.shared.f32 	%f31, [%r22];
	ld.shared.f32 	%f32, [%r9];
	add.f32 	%f33, %f31, %f32;
	st.shared.f32 	[%r9], %f33;
$L__BB4_7:
	bar.sync 	0;
	setp.gt.u32 	%p6, %r24, 3;
	mov.u32 	%r24, %r11;
	@%p6 bra 	$L__BB4_5;
$L__BB4_8:
	setp.ne.s32 	%p7, %r3, 0;
	@%p7 bra 	$L__BB4_12;
	ld.shared.f32 	%f7, [%r7];
	setp.leu.f32 	%p8, %f7, 0f2EDBE6FF;
	mov.f32 	%f42, 0f00000000;
	@%p8 bra 	$L__BB4_11;
	ld.shared.f32 	%f35, [sdata];
	div.rn.f32 	%f42, %f35, %f7;
$L__BB4_11:
	max.f32 	%f36, %f42, 0f00000000;
	min.f32 	%f37, %f36, 0f3F800000;
	cvta.to.global.u64 	%rd10, %rd5;
	mul.wide.u32 	%rd11, %r2, 4;
	add.s64 	%rd12, %rd10, %rd11;
	st.global.f32 	[%rd12], %f37;
$L__BB4_12:
	ret;

}
	// .globl	mobius_filter_kernel
.visible .entry mobius_filter_kernel(
	.param .u64 .ptr .align 1 mobius_filter_kernel_param_0,
	.param .u64 .ptr .align 1 mobius_filter_kernel_param_1,
	.param .u32 mobius_filter_kernel_param_2
)
{
	.reg .pred 	%p<3>;
	.reg .b32 	%r<8>;
	.reg .b64 	%rd<9>;

	ld.param.u64 	%rd1, [mobius_filter_kernel_param_0];
	ld.param.u64 	%rd2, [mobius_filter_kernel_param_1];
	ld.param.u32 	%r2, [mobius_filter_kernel_param_2];
	mov.u32 	%r3, %ctaid.x;
	mov.u32 	%r4, %ntid.x;
	mov.u32 	%r5, %tid.x;
	mad.lo.s32 	%r1, %r3, %r4, %r5;
	setp.ge.s32 	%p1, %r1, %r2;
	@%p1 bra 	$L__BB5_3;
	cvta.to.global.u64 	%rd3, %rd2;
	mul.wide.s32 	%rd4, %r1, 4;
	add.s64 	%rd5, %rd3, %rd4;
	ld.global.nc.u32 	%r6, [%rd5];
	setp.ne.s32 	%p2, %r6, 0;
	@%p2 bra 	$L__BB5_3;
	cvta.to.global.u64 	%rd6, %rd1;
	add.s64 	%rd8, %rd6, %rd4;
	mov.b32 	%r7, 0;
	st.global.u32 	[%rd8], %r7;
$L__BB5_3:
	ret;

}
	// .globl	compute_standard_mode_norms
.visible .entry compute_standard_mode_norms(
	.param .u64 .ptr .align 1 compute_standard_mode_norms_param_0,
	.param .u32 compute_standard_mode_norms_param_1
)
{
	.reg .pred 	%p<2>;
	.reg .b32 	%r<7>;
	.reg .b32 	%f<2>;
	.reg .b64 	%rd<5>;

	ld.param.u64 	%rd1, [compute_standard_mode_norms_param_0];
	ld.param.u32 	%r2, [compute_standard_mode_norms_param_1];
	mov.u32 	%r3, %ctaid.x;
	mov.u32 	%r4, %ntid.x;
	mov.u32 	%r5, %tid.x;
	mad.lo.s32 	%r1, %r3, %r4, %r5;
	setp.ge.s32 	%p1, %r1, %r2;
	@%p1 bra 	$L__BB6_2;
	cvta.to.global.u64 	%rd2, %rd1;
	mul.lo.s32 	%r6, %r1, %r1;
	cvt.rn.f32.u32 	%f1, %r6;
	mul.wide.s32 	%rd3, %r1, 4;
	add.s64 	%rd4, %rd2, %rd3;
	st.global.f32 	[%rd4], %f1;
$L__BB6_2:
	ret;

}
	// .globl	golden_decay_weight_kernel
.visible .entry golden_decay_weight_kernel(
	.param .u64 .ptr .align 1 golden_decay_weight_kernel_param_0,
	.param .u32 golden_decay_weight_kernel_param_1,
	.param .u32 golden_decay_weight_kernel_param_2
)
{
	.reg .pred 	%p<7>;
	.reg .b32 	%r<12>;
	.reg .b32 	%f<48>;
	.reg .b64 	%rd<5>;

	ld.param.u64 	%rd1, [golden_decay_weight_kernel_param_0];
	ld.param.u32 	%r2, [golden_decay_weight_kernel_param_1];
	ld.param.u32 	%r3, [golden_decay_weight_kernel_param_2];
	mov.u32 	%r4, %ctaid.x;
	mov.u32 	%r5, %ntid.x;
	mov.u32 	%r6, %tid.x;
	mad.lo.s32 	%r1, %r4, %r5, %r6;
	setp.ge.s32 	%p1, %r1, %r3;
	@%p1 bra 	$L__BB7_5;
	cvt.rn.f32.s32 	%f6, %r2;
	neg.f32 	%f1, %f6;
	setp.eq.s32 	%p2, %r2, 0;
	mov.f32 	%f47, 0f3F800000;
	@%p2 bra 	$L__BB7_4;
	mov.f32 	%f7, 0f314D0358;
	mov.f32 	%f8, 0f3F0D8369;
	mul.rn.f32 	%f9, %f8, %f7;
	mov.f32 	%f10, 0f3D369C1B;
	mov.f32 	%f11, 0f3DF7E137;
	mul.rn.f32 	%f12, %f11, %f10;
	mul.f32 	%f13, %f12, 0f40400000;
	fma.rn.f32 	%f14, %f9, 0f3FB8AA3B, 0fB176F5D0;
	fma.rn.f32 	%f15, 0fBE58368E, 0f32A55E34, %f14;
	fma.rn.f32 	%f16, %f13, %f9, %f15;
	fma.rn.f32 	%f17, %f12, 0fBE58368E, %f16;
	mov.f32 	%f18, 0f3F320482;
	add.rn.f32 	%f19, %f18, %f17;
	mul.rn.f32 	%f20, %f19, %f1;
	cvt.rni.f32.f32 	%f21, %f20;
	sub.f32 	%f22, %f20, %f21;
	neg.f32 	%f23, %f20;
	fma.rn.f32 	%f24, %f19, %f1, %f23;
	mov.f32 	%f25, 0fBF320482;
	add.rn.f32 	%f26, %f19, %f25;
	neg.f32 	%f27, %f26;
	add.rn.f32 	%f28, %f17, %f27;
	fma.rn.f32 	%f29, %f28, %f1, %f24;
	add.f32 	%f30, %f22, %f29;
	setp.gt.f32 	%p3, %f21, 0f00000000;
	selp.b32 	%r7, 0, -2097152000, %p3;
	abs.f32 	%f31, %f1;
	setp.num.f32 	%p4, %f31, %f31;
	setp.lt.f32 	%p5, %f20, 0f00000000;
	selp.f32 	%f32, 0f00000000, 0f7F800000, %p5;
	abs.f32 	%f33, %f20;
	setp.gt.f32 	%p6, %f33, 0f43180000;
	cvt.rzi.s32.f32 	%r8, %f21;
	shl.b32 	%r9, %r8, 23;
	sub.s32 	%r10, %r9, %r7;
	mov.b32 	%f34, %r10;
	add.s32 	%r11, %r7, 2130706432;
	mov.b32 	%f35, %r11;
	fma.rn.f32 	%f36, %f30, 0f391FCB8E, 0f3AAF85ED;
	fma.rn.f32 	%f37, %f36, %f30, 0f3C1D9856;
	fma.rn.f32 	%f38, %f37, %f30, 0f3D6357BB;
	fma.rn.f32 	%f39, %f38, %f30, 0f3E75FDEC;
	fma.rn.f32 	%f40, %f39, %f30, 0f3F317218;
	fma.rn.f32 	%f41, %f40, %f30, 0f3F800000;
	mul.f32 	%f42, %f41, %f35;
	mul.f32 	%f43, %f42, %f34;
	selp.f32 	%f47, %f32, %f43, %p6;
	@%p4 bra 	$L__BB7_4;
	mov.f32 	%f44, 0f3FCF1BBD;
	add.rn.f32 	%f47, %f44, %f1;
$L__BB7_4:
	cvta.to.global.u64 	%rd2, %rd1;
	mul.wide.s32 	%rd3, %r1, 4;
	add.s64 	%rd4, %rd2, %rd3;
	ld.global.f32 	%f45, [%rd4];
	mul.f32 	%f46, %f47, %f45;
	st.global.f32 	[%rd4], %f46;
$L__BB7_5:
	ret;

}


// ===== COMPILED SASS (sm_100) =====

	.target	sm_100

	.elftype	@"ET_EXEC"


//--------------------- .note.nv.tkinfo           --------------------------
	.section	.note.nv.tkinfo,"",@"SHT_NOTE"
	.sectionflags	@"SHF_NOTE_NV_TKINFO"
	.tkinfo
        /*0018*/ 	.word	0x00000002
        /*0030*/ 	.string	""
        /*0030*/ 	.string	"ptxas"
        /*0030*/ 	.string	"Cuda compilation tools, release 13.0, V13.0.88"
        /*0030*/ 	.string	"Build cuda_13.0.r13.0/compiler.36424714_0"
        /*0030*/ 	.string	"-arch sm_100 -m 64 "



//--------------------- .note.nv.cuinfo           --------------------------
	.section	.note.nv.cuinfo,"",@"SHT_NOTE"
	.sectionflags	@"SHF_NOTE_NV_CUINFO"
        /*0018*/ 	.short	0x0002
        /*001a*/ 	.short	0x0064
        /*001c*/ 	.short	0x0082
	.zero		2


//--------------------- .nv.info                  --------------------------
	.section	.nv.info,"",@"SHT_CUDA_INFO"
	.align	4


	//----- nvinfo : EIATTR_REGCOUNT
	.align		4
        /*0000*/ 	.byte	0x04, 0x2f
        /*0002*/ 	.short	(.L_1 - .L_0)
	.align		4
.L_0:
        /*0004*/ 	.word	index@(compute_golden_weights)
        /*0008*/ 	.word	0x0000000d


	//----- nvinfo : EIATTR_FRAME_SIZE
	.align		4
.L_1:
        /*000c*/ 	.byte	0x04, 0x11
        /*000e*/ 	.short	(.L_3 - .L_2)
	.align		4
.L_2:
        /*0010*/ 	.word	index@($__internal_1_$__cuda_sm3x_div_rn_noftz_f32_slowpath)
        /*0014*/ 	.word	0x00000000


	//----- nvinfo : EIATTR_FRAME_SIZE
	.align		4
.L_3:
        /*0018*/ 	.byte	0x04, 0x11
        /*001a*/ 	.short	(.L_5 - .L_4)
	.align		4
.L_4:
        /*001c*/ 	.word	index@(compute_golden_weights)
        /*0020*/ 	.word	0x00000000


	//----- nvinfo : EIATTR_REGCOUNT
	.align		4
.L_5:
        /*0024*/ 	.byte	0x04, 0x2f
        /*0026*/ 	.short	(.L_7 - .L_6)
	.align		4
.L_6:
        /*0028*/ 	.word	index@(compute_energy)
        /*002c*/ 	.word	0x0000000a


	//----- nvinfo : EIATTR_FRAME_SIZE
	.align		4
.L_7:
        /*0030*/ 	.byte	0x04, 0x11
        /*0032*/ 	.short	(.L_9 - .L_8)
	.align		4
.L_8:
        /*0034*/ 	.word	index@(compute_energy)
        /*0038*/ 	.word	0x00000000


	//----- nvinfo : EIATTR_REGCOUNT
	.align		4
.L_9:
        /*003c*/ 	.byte	0x04, 0x2f
        /*003e*/ 	.short	(.L_11 - .L_10)
	.align		4
.L_10:
        /*0040*/ 	.word	index@(compute_weighted_energy)
        /*0044*/ 	.word	0x0000000c


	//----- nvinfo : EIATTR_FRAME_SIZE
	.align		4
.L_11:
        /*0048*/ 	.byte	0x04, 0x11
        /*004a*/ 	.short	(.L_13 - .L_12)
	.align		4
.L_12:
        /*004c*/ 	.word	index@(compute_weighted_energy)
        /*0050*/ 	.word	0x00000000


	//----- nvinfo : EIATTR_REGCOUNT
	.align		4
.L_13:
        /*0054*/ 	.byte	0x04, 0x2f
        /*0056*/ 	.short	(.L_15 - .L_14)
	.align		4
.L_14:
        /*0058*/ 	.word	index@(reduce_sum)
        /*005c*/ 	.word	0x00000010


	//----- nvinfo : EIATTR_FRAME_SIZE
	.align		4
.L_15:
        /*0060*/ 	.byte	0x04, 0x11
        /*0062*/ 	.short	(.L_17 - .L_16)
	.align		4
.L_16:
        /*0064*/ 	.word	index@(reduce_sum)
        /*0068*/ 	.word	0x00000000


	//----- nvinfo : EIATTR_REGCOUNT
	.align		4
.L_17:
        /*006c*/ 	.byte	0x04, 0x2f
        /*006e*/ 	.short	(.L_19 - .L_18)
	.align		4
.L_18:
        /*0070*/ 	.word	index@(batch_winding_syntony_kernel)
        /*0074*/ 	.word	0x00000018


	//----- nvinfo : EIATTR_FRAME_SIZE
	.align		4
.L_19:
        /*0078*/ 	.byte	0x04, 0x11
        /*007a*/ 	.short	(.L_21 - .L_20)
	.align		4
.L_20:
        /*007c*/ 	.word	index@($__internal_0_$__cuda_sm3x_div_rn_noftz_f32_slowpath)
        /*0080*/ 	.word	0x00000000


	//----- nvinfo : EIATTR_FRAME_SIZE
	.align		4
.L_21:
        /*0084*/ 	.byte	0x04, 0x11
        /*0086*/ 	.short	(.L_23 - .L_22)
	.align		4
.L_22:
        /*0088*/ 	.word	index@(batch_winding_syntony_kernel)
        /*008c*/ 	.word	0x00000000


	//----- nvinfo : EIATTR_REGCOUNT
	.align		4
.L_23:
        /*0090*/ 	.byte	0x04, 0x2f
        /*0092*/ 	.short	(.L_25 - .L_24)
	.align		4
.L_24:
        /*0094*/ 	.word	index@(mobius_filter_kernel)
        /*0098*/ 	.word	0x00000008


	//----- nvinfo : EIATTR_FRAME_SIZE
	.align		4
.L_25:
        /*009c*/ 	.byte	0x04, 0x11
        /*009e*/ 	.short	(.L_27 - .L_26)
	.align		4
.L_26:
        /*00a0*/ 	.word	index@(mobius_filter_kernel)
        /*00a4*/ 	.word	0x00000000


	//----- nvinfo : EIATTR_REGCOUNT
	.align		4
.L_27:
        /*00a8*/ 	.byte	0x04, 0x2f
        /*00aa*/ 	.short	(.L_29 - .L_28)
	.align		4
.L_28:
        /*00ac*/ 	.word	index@(compute_standard_mode_norms)
        /*00b0*/ 	.word	0x00000008


	//----- nvinfo : EIATTR_FRAME_SIZE
	.align		4
.L_29:
        /*00b4*/ 	.byte	0x04, 0x11
        /*00b6*/ 	.short	(.L_31 - .L_30)
	.align		4
.L_30:
        /*00b8*/ 	.word	index@(compute_standard_mode_norms)
        /*00bc*/ 	.word	0x00000000


	//----- nvinfo : EIATTR_REGCOUNT
	.align		4
.L_31:
        /*00c0*/ 	.byte	0x04, 0x2f
        /*00c2*/ 	.short	(.L_33 - .L_32)
	.align		4
.L_32:
        /*00c4*/ 	.word	index@(golden_decay_weight_kernel)
        /*00c8*/ 	.word	0x0000000c


	//----- nvinfo : EIATTR_FRAME_SIZE
	.align		4
.L_33:
        /*00cc*/ 	.byte	0x04, 0x11
        /*00ce*/ 	.short	(.L_35 - .L_34)
	.align		4
.L_34:
        /*00d0*/ 	.word	index@(golden_decay_weight_kernel)
        /*00d4*/ 	.word	0x00000000


	//----- nvinfo : EIATTR_MIN_STACK_SIZE
	.align		4
.L_35:
        /*00d8*/ 	.byte	0x04, 0x12
        /*00da*/ 	.short	(.L_37 - .L_36)
	.align		4
.L_36:
        /*00dc*/ 	.word	index@(golden_decay_weight_kernel)
        /*00e0*/ 	.word	0x00000000


	//----- nvinfo : EIATTR_MIN_STACK_SIZE
	.align		4
.L_37:
        /*00e4*/ 	.byte	0x04, 0x12
        /*00e6*/ 	.short	(.L_39 - .L_38)
	.align		4
.L_38:
        /*00e8*/ 	.word	index@(compute_standard_mode_norms)
        /*00ec*/ 	.word	0x00000000


	//----- nvinfo : EIATTR_MIN_STACK_SIZE
	.align		4
.L_39:
        /*00f0*/ 	.byte	0x04, 0x12
        /*00f2*/ 	.short	(.L_41 - .L_40)
	.align		4
.L_40:
        /*00f4*/ 	.word	index@(mobius_filter_kernel)
        /*00f8*/ 	.word	0x00000000


	//----- nvinfo : EIATTR_MIN_STACK_SIZE
	.align		4
.L_41:
        /*00fc*/ 	.byte	0x04, 0x12
        /*00fe*/ 	.short	(.L_43 - .L_42)
	.align		4
.L_42:
        /*0100*/ 	.word	index@(batch_winding_syntony_kernel)
        /*0104*/ 	.word	0x00000000


	//----- nvinfo : EIATTR_MIN_STACK_SIZE
	.align		4
.L_43:
        /*0108*/ 	.byte	0x04, 0x12
        /*010a*/ 	.short	(.L_45 - .L_44)
	.align		4
.L_44:
        /*010c*/ 	.word	index@(reduce_sum)
        /*0110*/ 	.word	0x00000000


	//----- nvinfo : EIATTR_MIN_STACK_SIZE
	.align		4
.L_45:
        /*0114*/ 	.byte	0x04, 0x12
        /*0116*/ 	.short	(.L_47 - .L_46)
	.align		4
.L_46:
        /*0118*/ 	.word	index@(compute_weighted_energy)
        /*011c*/ 	.word	0x00000000


	//----- nvinfo : EIATTR_MIN_STACK_SIZE
	.align		4
.L_47:
        /*0120*/ 	.byte	0x04, 0x12
        /*0122*/ 	.short	(.L_49 - .L_48)
	.align		4
.L_48:
        /*0124*/ 	.word	index@(compute_energy)
        /*0128*/ 	.word	0x00000000


	//----- nvinfo : EIATTR_MIN_STACK_SIZE
	.align		4
.L_49:
        /*012c*/ 	.byte	0x04, 0x12
        /*012e*/ 	.short	(.L_51 - .L_50)
	.align		4
.L_50:
        /*0130*/ 	.word	index@(compute_golden_weights)
        /*0134*/ 	.word	0x00000000
.L_51:


//--------------------- .nv.compat                --------------------------
	.section	.nv.compat,"",@"SHT_CUDA_COMPAT_INFO"
	.align	4
        /*0000*/ 	.byte	0x02, 0x09, 0x00, 0x00, 0x02, 0x02, 0x01, 0x00, 0x02, 0x05, 0x05, 0x00, 0x03, 0x07, 0x01, 0x01
        /*0010*/ 	.byte	0x02, 0x03, 0x00, 0x00, 0x02, 0x06, 0x01, 0x00, 0x04, 0x0b, 0x08, 0x00, 0x01, 0x00, 0x00, 0x00
        /*0020*/ 	.byte	0x00, 0x00, 0x00, 0x00


//--------------------- .nv.info.golden_decay_weight_kernel --------------------------
	.section	.nv.info.golden_decay_weight_kernel,"",@"SHT_CUDA_INFO"
	.sectionflags	@""
	.align	4


	//----- nvinfo : EIATTR_CUDA_API_VERSION
	.align		4
        /*0000*/ 	.byte	0x04, 0x37
        /*0002*/ 	.short	(.L_53 - .L_52)
.L_52:
        /*0004*/ 	.word	0x00000082


	//----- nvinfo : EIATTR_KPARAM_INFO
	.align		4
.L_53:
        /*0008*/ 	.byte	0x04, 0x17
        /*000a*/ 	.short	(.L_55 - .L_54)
.L_54:
        /*000c*/ 	.word	0x00000000
        /*0010*/ 	.short	0x0002
        /*0012*/ 	.short	0x000c
        /*0014*/ 	.byte	0x00, 0xf0, 0x11, 0x00


	//----- nvinfo : EIATTR_KPARAM_INFO
	.align		4
.L_55:
        /*0018*/ 	.byte	0x04, 0x17
        /*001a*/ 	.short	(.L_57 - .L_56)
.L_56:
        /*001c*/ 	.word	0x00000000
        /*0020*/ 	.short	0x0001
        /*0022*/ 	.short	0x0008
        /*0024*/ 	.byte	0x00, 0xf0, 0x11, 0x00


	//----- nvinfo : EIATTR_KPARAM_INFO
	.align		4
.L_57:
        /*0028*/ 	.byte	0x04, 0x17
        /*002a*/ 	.short	(.L_59 - .L_58)
.L_58:
        /*002c*/ 	.word	0x00000000
        /*0030*/ 	.short	0x0000
        /*0032*/ 	.short	0x0000
        /*0034*/ 	.byte	0x00, 0xf5, 0x21, 0x00


	//----- nvinfo : EIATTR_SPARSE_MMA_MASK
	.align		4
.L_59:
        /*0038*/ 	.byte	0x03, 0x50
        /*003a*/ 	.short	0x0000


	//----- nvinfo : EIATTR_MAXREG_COUNT
	.align		4
        /*003c*/ 	.byte	0x03, 0x1b
        /*003e*/ 	.short	0x00ff


	//----- nvinfo : EIATTR_MERCURY_ISA_VERSION
	.align		4
        /*0040*/ 	.byte	0x03, 0x5f
        /*0042*/ 	.short	0x0101


	//----- nvinfo : EIATTR_VRC_CTA_INIT_COUNT
	.align		4
        /*0044*/ 	.byte	0x02, 0x4a
	.zero		1
	.zero		1


	//----- nvinfo : EIATTR_EXIT_INSTR_OFFSETS
	.align		4
        /*0048*/ 	.byte	0x04, 0x1c
        /*004a*/ 	.short	(.L_61 - .L_60)


	//   ....[0]....
.L_60:
        /*004c*/ 	.word	0x00000070


	//   ....[1]....
        /*0050*/ 	.word	0x00000360


	//----- nvinfo : EIATTR_CBANK_PARAM_SIZE
	.align		4
.L_61:
        /*0054*/ 	.byte	0x03, 0x19
        /*0056*/ 	.short	0x0010


	//----- nvinfo : EIATTR_PARAM_CBANK
	.align		4
        /*0058*/ 	.byte	0x04, 0x0a
        /*005a*/ 	.short	(.L_63 - .L_62)
	.align		4
.L_62:
        /*005c*/ 	.word	index@(.nv.constant0.golden_decay_weight_kernel)
        /*0060*/ 	.short	0x0380
        /*0062*/ 	.short	0x0010


	//----- nvinfo : EIATTR_SW_WAR
	.align		4
.L_63:
        /*0064*/ 	.byte	0x04, 0x36
        /*0066*/ 	.short	(.L_65 - .L_64)
.L_64:
        /*0068*/ 	.word	0x00000008
.L_65:


//--------------------- .nv.info.compute_standard_mode_norms --------------------------
	.section	.nv.info.compute_standard_mode_norms,"",@"SHT_CUDA_INFO"
	.sectionflags	@""
	.align	4


	//----- nvinfo : EIATTR_CUDA_API_VERSION
	.align		4
        /*0000*/ 	.byte	0x04, 0x37
        /*0002*/ 	.short	(.L_67 - .L_66)
.L_66:
        /*0004*/ 	.word	0x00000082


	//----- nvinfo : EIATTR_KPARAM_INFO
	.align		4
.L_67:
        /*0008*/ 	.byte	0x04, 0x17
        /*000a*/ 	.short	(.L_69 - .L_68)
.L_68:
        /*000c*/ 	.word	0x00000000
        /*0010*/ 	.short	0x0001
        /*0012*/ 	.short	0x0008
        /*0014*/ 	.byte	0x00, 0xf0, 0x11, 0x00


	//----- nvinfo : EIATTR_KPARAM_INFO
	.align		4
.L_69:
        /*0018*/ 	.byte	0x04, 0x17
        /*001a*/ 	.short	(.L_71 - .L_70)
.L_70:
        /*001c*/ 	.word	0x00000000
        /*0020*/ 	.short	0x0000
        /*0022*/ 	.short	0x0000
        /*0024*/ 	.byte	0x00, 0xf5, 0x21, 0x00


	//----- nvinfo : EIATTR_SPARSE_MMA_MASK
	.align		4
.L_71:
        /*0028*/ 	.byte	0x03, 0x50
        /*002a*/ 	.short	0x0000


	//----- nvinfo : EIATTR_MAXREG_COUNT
	.align		4
        /*002c*/ 	.byte	0x03, 0x1b
        /*002e*/ 	.short	0x00ff


	//----- nvinfo : EIATTR_MERCURY_ISA_VERSION
	.align		4
        /*0030*/ 	.byte	0x03, 0x5f
        /*0032*/ 	.short	0x0101


	//----- nvinfo : EIATTR_VRC_CTA_INIT_COUNT
	.align		4
        /*0034*/ 	.byte	0x02, 0x4a
	.zero		1
	.zero		1


	//----- nvinfo : EIATTR_EXIT_INSTR_OFFSETS
	.align		4
        /*0038*/ 	.byte	0x04, 0x1c
        /*003a*/ 	.short	(.L_73 - .L_72)


	//   ....[0]....
.L_72:
        /*003c*/ 	.word	0x00000070


	//   ....[1]....
        /*0040*/ 	.word	0x000000e0


	//----- nvinfo : EIATTR_CBANK_PARAM_SIZE
	.align		4
.L_73:
        /*0044*/ 	.byte	0x03, 0x19
        /*0046*/ 	.short	0x000c


	//----- nvinfo : EIATTR_PARAM_CBANK
	.align		4
        /*0048*/ 	.byte	0x04, 0x0a
        /*004a*/ 	.short	(.L_75 - .L_74)
	.align		4
.L_74:
        /*004c*/ 	.word	index@(.nv.constant0.compute_standard_mode_norms)
        /*0050*/ 	.short	0x0380
        /*0052*/ 	.short	0x000c


	//----- nvinfo : EIATTR_SW_WAR
	.align		4
.L_75:
        /*0054*/ 	.byte	0x04, 0x36
        /*0056*/ 	.short	(.L_77 - .L_76)
.L_76:
        /*0058*/ 	.word	0x00000008
.L_77:


//--------------------- .nv.info.mobius_filter_kernel --------------------------
	.section	.nv.info.mobius_filter_kernel,"",@"SHT_CUDA_INFO"
	.sectionflags	@""
	.align	4


	//----- nvinfo : EIATTR_CUDA_API_VERSION
	.align		4
        /*0000*/ 	.byte	0x04, 0x37
        /*0002*/ 	.short	(.L_79 - .L_78)
.L_78:
        /*0004*/ 	.word	0x00000082


	//----- nvinfo : EIATTR_KPARAM_INFO
	.align		4
.L_79:
        /*0008*/ 	.byte	0x04, 0x17
        /*000a*/ 	.short	(.L_81 - .L_80)
.L_80:
        /*000c*/ 	.word	0x00000000
        /*0010*/ 	.short	0x0002
        /*0012*/ 	.short	0x0010
        /*0014*/ 	.byte	0x00, 0xf0, 0x11, 0x00


	//----- nvinfo : EIATTR_KPARAM_INFO
	.align		4
.L_81:
        /*0018*/ 	.byte	0x04, 0x17
        /*001a*/ 	.short	(.L_83 - .L_82)
.L_82:
        /*001c*/ 	.word	0x00000000
        /*0020*/ 	.short	0x0001
        /*0022*/ 	.short	0x0008
        /*0024*/ 	.byte	0x00, 0xf5, 0x21, 0x00


	//----- nvinfo : EIATTR_KPARAM_INFO
	.align		4
.L_83:
        /*0028*/ 	.byte	0x04, 0x17
        /*002a*/ 	.short	(.L_85 - .L_84)
.L_84:
        /*002c*/ 	.word	0x00000000
        /*0030*/ 	.short	0x0000
        /*0032*/ 	.short	0x0000
        /*0034*/ 	.byte	0x00, 0xf5, 0x21, 0x00


	//----- nvinfo : EIATTR_SPARSE_MMA_MASK
	.align		4
.L_85:
        /*0038*/ 	.byte	0x03, 0x50
        /*003a*/ 	.short	0x0000


	//----- nvinfo : EIATTR_MAXREG_COUNT
	.align		4
        /*003c*/ 	.byte	0x03, 0x1b
        /*003e*/ 	.short	0x00ff


	//----- nvinfo : EIATTR_MERCURY_ISA_VERSION
	.align		4
        /*0040*/ 	.byte	0x03, 0x5f
        /*0042*/ 	.short	0x0101


	//----- nvinfo : EIATTR_VRC_CTA_INIT_COUNT
	.align		4
        /*0044*/ 	.byte	0x02, 0x4a
	.zero		1
	.zero		1


	//----- nvinfo : EIATTR_EXIT_INSTR_OFFSETS
	.align		4
        /*0048*/ 	.byte	0x04, 0x1c
        /*004a*/ 	.short	(.L_87 - .L_86)


	//   ....[0]....
.L_86:
        /*004c*/ 	.word	0x00000070


	//   ....[1]....
        /*0050*/ 	.word	0x000000d0


	//   ....[2]....
        /*0054*/ 	.word	0x00000110


	//----- nvinfo : EIATTR_CBANK_PARAM_SIZE
	.align		4
.L_87:
        /*0058*/ 	.byte	0x03, 0x19
        /*005a*/ 	.short	0x0014


	//----- nvinfo : EIATTR_PARAM_CBANK
	.align		4
        /*005c*/ 	.byte	0x04, 0x0a
        /*005e*/ 	.short	(.L_89 - .L_88)
	.align		4
.L_88:
        /*0060*/ 	.word	index@(.nv.constant0.mobius_filter_kernel)
        /*0064*/ 	.short	0x0380
        /*0066*/ 	.short	0x0014


	//----- nvinfo : EIATTR_SW_WAR
	.align		4
.L_89:
        /*0068*/ 	.byte	0x04, 0x36
        /*006a*/ 	.short	(.L_91 - .L_90)
.L_90:
        /*006c*/ 	.word	0x00000008
.L_91:


//--------------------- .nv.info.batch_winding_syntony_kernel --------------------------
	.section	.nv.info.batch_winding_syntony_kernel,"",@"SHT_CUDA_INFO"
	.sectionflags	@""
	.align	4


	//----- nvinfo : EIATTR_CUDA_API_VERSION
	.align		4
        /*0000*/ 	.byte	0x04, 0x37
        /*0002*/ 	.short	(.L_93 - .L_92)
.L_92:
        /*0004*/ 	.word	0x00000082


	//----- nvinfo : EIATTR_KPARAM_INFO
	.align		4
.L_93:
        /*0008*/ 	.byte	0x04, 0x17
        /*000a*/ 	.short	(.L_95 - .L_94)
.L_94:
        /*000c*/ 	.word	0x00000000
        /*0010*/ 	.short	0x0004
        /*0012*/ 	.short	0x001c
        /*0014*/ 	.byte	0x00, 0xf0, 0x11, 0x00


	//----- nvinfo : EIATTR_KPARAM_INFO
	.align		4
.L_95:
        /*0018*/ 	.byte	0x04, 0x17
        /*001a*/ 	.short	(.L_97 - .L_96)
.L_96:
        /*001c*/ 	.word	0x00000000
        /*0020*/ 	.short	0x0003
        /*0022*/ 	.short	0x0018
        /*0024*/ 	.byte	0x00, 0xf0, 0x11, 0x00


	//----- nvinfo : EIATTR_KPARAM_INFO
	.align		4
.L_97:
        /*0028*/ 	.byte	0x04, 0x17
        /*002a*/ 	.short	(.L_99 - .L_98)
.L_98:
        /*002c*/ 	.word	0x00000000
        /*0030*/ 	.short	0x0002
        /*0032*/ 	.short	0x0010
        /*0034*/ 	.byte	0x00, 0xf5, 0x21, 0x00


	//----- nvinfo : EIATTR_KPARAM_INFO
	.align		4
.L_99:
        /*0038*/ 	.byte	0x04, 0x17
        /*003a*/ 	.short	(.L_101 - .L_100)
.L_100:
        /*003c*/ 	.word	0x00000000
        /*0040*/ 	.short	0x0001
        /*0042*/ 	.short	0x0008
        /*0044*/ 	.byte	0x00, 0xf5, 0x21, 0x00


	//----- nvinfo : EIATTR_KPARAM_INFO
	.align		4
.L_101:
        /*0048*/ 	.byte	0x04, 0x17
        /*004a*/ 	.short	(.L_103 - .L_102)
.L_102:
        /*004c*/ 	.word	0x00000000
        /*0050*/ 	.short	0x0000
        /*0052*/ 	.short	0x0000
        /*0054*/ 	.byte	0x00, 0xf5, 0x21, 0x00


	//----- nvinfo : EIATTR_SPARSE_MMA_MASK
	.align		4
.L_103:
        /*0058*/ 	.byte	0x03, 0x50
        /*005a*/ 	.short	0x0000


	//----- nvinfo : EIATTR_MAXREG_COUNT
	.align		4
        /*005c*/ 	.byte	0x03, 0x1b
        /*005e*/ 	.short	0x00ff


	//----- nvinfo : EIATTR_NUM_BARRIERS
	.align		4
        /*0060*/ 	.byte	0x02, 0x4c
        /*0062*/ 	.byte	0x01
	.zero		1


	//----- nvinfo : EIATTR_MERCURY_ISA_VERSION
	.align		4
        /*0064*/ 	.byte	0x03, 0x5f
        /*0066*/ 	.short	0x0101


	//----- nvinfo : EIATTR_VRC_CTA_INIT_COUNT
	.align		4
        /*0068*/ 	.byte	0x02, 0x4a
	.zero		1
	.zero		1


	//----- nvinfo : EIATTR_EXIT_INSTR_OFFSETS
	.align		4
        /*006c*/ 	.byte	0x04, 0x1c
        /*006e*/ 	.short	(.L_105 - .L_104)


	//   ....[0]....
.L_104:
        /*0070*/ 	.word	0x00000040


	//   ....[1]....
        /*0074*/ 	.word	0x00000560


	//   ....[2]....
        /*0078*/ 	.word	0x000006f0


	//----- nvinfo : EIATTR_CRS_STACK_SIZE
	.align		4
.L_105:
        /*007c*/ 	.byte	0x04, 0x1e
        /*007e*/ 	.short	(.L_107 - .L_106)
.L_106:
        /*0080*/ 	.word	0x00000000


	//----- nvinfo : EIATTR_CBANK_PARAM_SIZE
	.align		4
.L_107:
        /*0084*/ 	.byte	0x03, 0x19
        /*0086*/ 	.short	0x0020


	//----- nvinfo : EIATTR_PARAM_CBANK
	.align		4
        /*0088*/ 	.byte	0x04, 0x0a
        /*008a*/ 	.short	(.L_109 - .L_108)
	.align		4
.L_108:
        /*008c*/ 	.word	index@(.nv.constant0.batch_winding_syntony_kernel)
        /*0090*/ 	.short	0x0380
        /*0092*/ 	.short	0x0020


	//----- nvinfo : EIATTR_SW_WAR
	.align		4
.L_109:
        /*0094*/ 	.byte	0x04, 0x36
        /*0096*/ 	.short	(.L_111 - .L_110)
.L_110:
        /*0098*/ 	.word	0x00000008
.L_111:


//--------------------- .nv.info.reduce_sum       --------------------------
	.section	.nv.info.reduce_sum,"",@"SHT_CUDA_INFO"
	.sectionflags	@""
	.align	4


	//----- nvinfo : EIATTR_CUDA_API_VERSION
	.align		4
        /*0000*/ 	.byte	0x04, 0x37
        /*0002*/ 	.short	(.L_113 - .L_112)
.L_112:
        /*0004*/ 	.word	0x00000082


	//----- nvinfo : EIATTR_KPARAM_INFO
	.align		4
.L_113:
        /*0008*/ 	.byte	0x04, 0x17
        /*000a*/ 	.short	(.L_115 - .L_114)
.L_114:
        /*000c*/ 	.word	0x00000000
        /*0010*/ 	.short	0x0002
        /*0012*/ 	.short	0x0010
        /*0014*/ 	.byte	0x00, 0xf0, 0x11, 0x00


	//----- nvinfo : EIATTR_KPARAM_INFO
	.align		4
.L_115:
        /*0018*/ 	.byte	0x04, 0x17
        /*001a*/ 	.short	(.L_117 - .L_116)
.L_116:
        /*001c*/ 	.word	0x00000000
        /*0020*/ 	.short	0x0001
        /*0022*/ 	.short	0x0008
        /*0024*/ 	.byte	0x00, 0xf5, 0x21, 0x00


	//----- nvinfo : EIATTR_KPARAM_INFO
	.align		4
.L_117:
        /*0028*/ 	.byte	0x04, 0x17
        /*002a*/ 	.short	(.L_119 - .L_118)
.L_118:
        /*002c*/ 	.word	0x00000000
        /*0030*/ 	.short	0x0000
        /*0032*/ 	.short	0x0000
        /*0034*/ 	.byte	0x00, 0xf5, 0x21, 0x00


	//----- nvinfo : EIATTR_SPARSE_MMA_MASK
	.align		4
.L_119:
        /*0038*/ 	.byte	0x03, 0x50
        /*003a*/ 	.short	0x0000


	//----- nvinfo : EIATTR_MAXREG_COUNT
	.align		4
        /*003c*/ 	.byte	0x03, 0x1b
        /*003e*/ 	.short	0x00ff


	//----- nvinfo : EIATTR_NUM_BARRIERS
	.align		4
        /*0040*/ 	.byte	0x02, 0x4c
        /*0042*/ 	.byte	0x01
	.zero		1


	//----- nvinfo : EIATTR_MERCURY_ISA_VERSION
	.align		4
        /*0044*/ 	.byte	0x03, 0x5f
        /*0046*/ 	.short	0x0101


	//----- nvinfo : EIATTR_VRC_CTA_INIT_COUNT
	.align		4
        /*0048*/ 	.byte	0x02, 0x4a
	.zero		1
	.zero		1


	//----- nvinfo : EIATTR_EXIT_INSTR_OFFSETS
	.align		4
        /*004c*/ 	.byte	0x04, 0x1c
        /*004e*/ 	.short	(.L_121 - .L_120)


	//   ....[0]....
.L_120:
        /*0050*/ 	.word	0x00000290


	//   ....[1]....
        /*0054*/ 	.word	0x00000310


	//----- nvinfo : EIATTR_CBANK_PARAM_SIZE
	.align		4
.L_121:
        /*0058*/ 	.byte	0x03, 0x19
        /*005a*/ 	.short	0x0014


	//----- nvinfo : EIATTR_PARAM_CBANK
	.align		4
        /*005c*/ 	.byte	0x04, 0x0a
        /*005e*/ 	.short	(.L_123 - .L_122)
	.align		4
.L_122:
        /*0060*/ 	.word	index@(.nv.constant0.reduce_sum)
        /*0064*/ 	.short	0x0380
        /*0066*/ 	.short	0x0014


	//----- nvinfo : EIATTR_SW_WAR
	.align		4
.L_123:
        /*0068*/ 	.byte	0x04, 0x36
        /*006a*/ 	.short	(.L_125 - .L_124)
.L_124:
        /*006c*/ 	.word	0x00000008
.L_125:


//--------------------- .nv.info.compute_weighted_energy --------------------------
	.section	.nv.info.compute_weighted_energy,"",@"SHT_CUDA_INFO"
	.sectionflags	@""
	.align	4


	//----- nvinfo : EIATTR_CUDA_API_VERSION
	.align		4
        /*0000*/ 	.byte	0x04, 0x37
        /*0002*/ 	.short	(.L_127 - .L_126)
.L_126:
        /*0004*/ 	.word	0x00000082


	//----- nvinfo : EIATTR_KPARAM_INFO
	.align		4
.L_127:
        /*0008*/ 	.byte	0x04, 0x17
        /*000a*/ 	.short	(.L_129 - .L_128)
.L_128:
        /*000c*/ 	.word	0x00000000
        /*0010*/ 	.short	0x0003
        /*0012*/ 	.short	0x0018
        /*0014*/ 	.byte	0x00, 0xf0, 0x11, 0x00


	//----- nvinfo : EIATTR_KPARAM_INFO
	.align		4
.L_129:
        /*0018*/ 	.byte	0x04, 0x17
        /*001a*/ 	.short	(.L_131 - .L_130)
.L_130:
        /*001c*/ 	.word	0x00000000
        /*0020*/ 	.short	0x0002
        /*0022*/ 	.short	0x0010
        /*0024*/ 	.byte	0x00, 0xf5, 0x21, 0x00


	//----- nvinfo : EIATTR_KPARAM_INFO
	.align		4
.L_131:
        /*0028*/ 	.byte	0x04, 0x17
        /*002a*/ 	.short	(.L_133 - .L_132)
.L_132:
        /*002c*/ 	.word	0x00000000
        /*0030*/ 	.short	0x0001
        /*0032*/ 	.short	0x0008
        /*0034*/ 	.byte	0x00, 0xf5, 0x21, 0x00


	//----- nvinfo : EIATTR_KPARAM_INFO
	.align		4
.L_133:
        /*0038*/ 	.byte	0x04, 0x17
        /*003a*/ 	.short	(.L_135 - .L_134)
.L_134:
        /*003c*/ 	.word	0x00000000
        /*0040*/ 	.short	0x0000
        /*0042*/ 	.short	0x0000
        /*0044*/ 	.byte	0x00, 0xf5, 0x21, 0x00


	//----- nvinfo : EIATTR_SPARSE_MMA_MASK
	.align		4
.L_135:
        /*0048*/ 	.byte	0x03, 0x50
        /*004a*/ 	.short	0x0000


	//----- nvinfo : EIATTR_MAXREG_COUNT
	.align		4
        /*004c*/ 	.byte	0x03, 0x1b
        /*004e*/ 	.short	0x00ff


	//----- nvinfo : EIATTR_MERCURY_ISA_VERSION
	.align		4
        /*0050*/ 	.byte	0x03, 0x5f
        /*0052*/ 	.short	0x0101


	//----- nvinfo : EIATTR_VRC_CTA_INIT_COUNT
	.align		4
        /*0054*/ 	.byte	0x02, 0x4a
	.zero		1
	.zero		1


	//----- nvinfo : EIATTR_EXIT_INSTR_OFFSETS
	.align		4
        /*0058*/ 	.byte	0x04, 0x1c
        /*005a*/ 	.short	(.L_137 - .L_136)


	//   ....[0]....
.L_136:
        /*005c*/ 	.word	0x00000070


	//   ....[1]....
        /*0060*/ 	.word	0x00000130


	//----- nvinfo : EIATTR_CBANK_PARAM_SIZE
	.align		4
.L_137:
        /*0064*/ 	.byte	0x03, 0x19
        /*0066*/ 	.short	0x001c


	//----- nvinfo : EIATTR_PARAM_CBANK
	.align		4
        /*0068*/ 	.byte	0x04, 0x0a
        /*006a*/ 	.short	(.L_139 - .L_138)
	.align		4
.L_138:
        /*006c*/ 	.word	index@(.nv.constant0.compute_weighted_energy)
        /*0070*/ 	.short	0x0380
        /*0072*/ 	.short	0x001c


	//----- nvinfo : EIATTR_SW_WAR
	.align		4
.L_139:
        /*0074*/ 	.byte	0x04, 0x36
        /*0076*/ 	.short	(.L_141 - .L_140)
.L_140:
        /*0078*/ 	.word	0x00000008
.L_141:


//--------------------- .nv.info.compute_energy   --------------------------
	.section	.nv.info.compute_energy,"",@"SHT_CUDA_INFO"
	.sectionflags	@""
	.align	4


	//----- nvinfo : EIATTR_CUDA_API_VERSION
	.align		4
        /*0000*/ 	.byte	0x04, 0x37
        /*0002*/ 	.short	(.L_143 - .L_142)
.L_142:
        /*0004*/ 	.word	0x00000082


	//----- nvinfo : EIATTR_KPARAM_INFO
	.align		4
.L_143:
        /*0008*/ 	.byte	0x04, 0x17
        /*000a*/ 	.short	(.L_145 - .L_144)
.L_144:
        /*000c*/ 	.word	0x00000000
        /*0010*/ 	.short	0x0002
        /*0012*/ 	.short	0x0010
        /*0014*/ 	.byte	0x00, 0xf0, 0x11, 0x00


	//----- nvinfo : EIATTR_KPARAM_INFO
	.align		4
.L_145:
        /*0018*/ 	.byte	0x04, 0x17
        /*001a*/ 	.short	(.L_147 - .L_146)
.L_146:
        /*001c*/ 	.word	0x00000000
        /*0020*/ 	.short	0x0001
        /*0022*/ 	.short	0x0008
        /*0024*/ 	.byte	0x00, 0xf5, 0x21, 0x00


	//----- nvinfo : EIATTR_KPARAM_INFO
	.align		4
.L_147:
        /*0028*/ 	.byte	0x04, 0x17
        /*002a*/ 	.short	(.L_149 - .L_148)
.L_148:
        /*002c*/ 	.word	0x00000000
        /*0030*/ 	.short	0x0000
        /*0032*/ 	.short	0x0000
        /*0034*/ 	.byte	0x00, 0xf5, 0x21, 0x00


	//----- nvinfo : EIATTR_SPARSE_MMA_MASK
	.align		4
.L_149:
        /*0038*/ 	.byte	0x03, 0x50
        /*003a*/ 	.short	0x0000


	//----- nvinfo : EIATTR_MAXREG_COUNT
	.align		4
        /*003c*/ 	.byte	0x03, 0x1b
        /*003e*/ 	.short	0x00ff


	//----- nvinfo : EIATTR_MERCURY_ISA_VERSION
	.align		4
        /*0040*/ 	.byte	0x03, 0x5f
        /*0042*/ 	.short	0x0101


	//----- nvinfo : EIATTR_VRC_CTA_INIT_COUNT
	.align		4
        /*0044*/ 	.byte	0x02, 0x4a
	.zero		1
	.zero		1


	//----- nvinfo : EIATTR_EXIT_INSTR_OFFSETS
	.align		4
        /*0048*/ 	.byte	0x04, 0x1c
        /*004a*/ 	.short	(.L_151 - .L_150)


	//   ....[0]....
.L_150:
        /*004c*/ 	.word	0x00000070


	//   ....[1]....
        /*0050*/ 	.word	0x00000100


	//----- nvinfo : EIATTR_CBANK_PARAM_SIZE
	.align		4
.L_151:
        /*0054*/ 	.byte	0x03, 0x19
        /*0056*/ 	.short	0x0014


	//----- nvinfo : EIATTR_PARAM_CBANK
	.align		4
        /*0058*/ 	.byte	0x04, 0x0a
        /*005a*/ 	.short	(.L_153 - .L_152)
	.align		4
.L_152:
        /*005c*/ 	.word	index@(.nv.constant0.compute_energy)
        /*0060*/ 	.short	0x0380
        /*0062*/ 	.short	0x0014


	//----- nvinfo : EIATTR_SW_WAR
	.align		4
.L_153:
        /*0064*/ 	.byte	0x04, 0x36
        /*0066*/ 	.short	(.L_155 - .L_154)
.L_154:
        /*0068*/ 	.word	0x00000008
.L_155:


//--------------------- .nv.info.compute_golden_weights --------------------------
	.section	.nv.info.compute_golden_weights,"",@"SHT_CUDA_INFO"
	.sectionflags	@""
	.align	4


	//----- nvinfo : EIATTR_CUDA_API_VERSION
	.align		4
        /*0000*/ 	.byte	0x04, 0x37
        /*0002*/ 	.short	(.L_157 - .L_156)
.L_156:
        /*0004*/ 	.word	0x00000082


	//----- nvinfo : EIATTR_KPARAM_INFO
	.align		4
.L_157:
        /*0008*/ 	.byte	0x04, 0x17
        /*000a*/ 	.short	(.L_159 - .L_158)
.L_158:
        /*000c*/ 	.word	0x00000000
        /*0010*/ 	.short	0x0002
        /*0012*/ 	.short	0x0010
        /*0014*/ 	.byte	0x00, 0xf0, 0x11, 0x00


	//----- nvinfo : EIATTR_KPARAM_INFO
	.align		4
.L_159:
        /*0018*/ 	.byte	0x04, 0x17
        /*001a*/ 	.short	(.L_161 - .L_160)
.L_160:
        /*001c*/ 	.word	0x00000000
        /*0020*/ 	.short	0x0001
        /*0022*/ 	.short	0x0008
        /*0024*/ 	.byte	0x00, 0xf5, 0x21, 0x00


	//----- nvinfo : EIATTR_KPARAM_INFO
	.align		4
.L_161:
        /*0028*/ 	.byte	0x04, 0x17
        /*002a*/ 	.short	(.L_163 - .L_162)
.L_162:
        /*002c*/ 	.word	0x00000000
        /*0030*/ 	.short	0x0000
        /*0032*/ 	.short	0x0000
        /*0034*/ 	.byte	0x00, 0xf5, 0x21, 0x00


	//----- nvinfo : EIATTR_SPARSE_MMA_MASK
	.align		4
.L_163:
        /*0038*/ 	.byte	0x03, 0x50
        /*003a*/ 	.short	0x0000


	//----- nvinfo : EIATTR_MAXREG_COUNT
	.align		4
        /*003c*/ 	.byte	0x03, 0x1b
        /*003e*/ 	.short	0x00ff


	//----- nvinfo : EIATTR_MERCURY_ISA_VERSION
	.align		4
        /*0040*/ 	.byte	0x03, 0x5f
        /*0042*/ 	.short	0x0101


	//----- nvinfo : EIATTR_VRC_CTA_INIT_COUNT
	.align		4
        /*0044*/ 	.byte	0x02, 0x4a
	.zero		1
	.zero		1


	//----- nvinfo : EIATTR_EXIT_INSTR_OFFSETS
	.align		4
        /*0048*/ 	.byte	0x04, 0x1c
        /*004a*/ 	.short	(.L_165 - .L_164)


	//   ....[0]....
.L_164:
        /*004c*/ 	.word	0x00000070


	//   ....[1]....
        /*0050*/ 	.word	0x00000260


	//----- nvinfo : EIATTR_CRS_STACK_SIZE
	.align		4
.L_165:
        /*0054*/ 	.byte	0x04, 0x1e
        /*0056*/ 	.short	(.L_167 - .L_166)
.L_166:
        /*0058*/ 	.word	0x00000000


	//----- nvinfo : EIATTR_CBANK_PARAM_SIZE
	.align		4
.L_167:
        /*005c*/ 	.byte	0x03, 0x19
        /*005e*/ 	.short	0x0014


	//----- nvinfo : EIATTR_PARAM_CBANK
	.align		4
        /*0060*/ 	.byte	0x04, 0x0a
        /*0062*/ 	.short	(.L_169 - .L_168)
	.align		4
.L_168:
        /*0064*/ 	.word	index@(.nv.constant0.compute_golden_weights)
        /*0068*/ 	.short	0x0380
        /*006a*/ 	.short	0x0014


	//----- nvinfo : EIATTR_SW_WAR
	.align		4
.L_169:
        /*006c*/ 	.byte	0x04, 0x36
        /*006e*/ 	.short	(.L_171 - .L_170)
.L_170:
        /*0070*/ 	.word	0x00000008
.L_171:


//--------------------- .nv.callgraph             --------------------------
	.section	.nv.callgraph,"",@"SHT_CUDA_CALLGRAPH"
	.align	4
	.sectionentsize	8
	.align		4
        /*0000*/ 	.word	0x00000000
	.align		4
        /*0004*/ 	.word	0xffffffff
	.align		4
        /*0008*/ 	.word	0x00000000
	.align		4
        /*000c*/ 	.word	0xfffffffe
	.align		4
        /*0010*/ 	.word	0x00000000
	.align		4
        /*0014*/ 	.word	0xfffffffd
	.align		4
        /*0018*/ 	.word	0x00000000
	.align		4
        /*001c*/ 	.word	0xfffffffc


//--------------------- .text.golden_decay_weight_kernel --------------------------
	.section	.text.golden_decay_weight_kernel,"ax",@progbits
	.align	128
        .global         golden_decay_weight_kernel
        .type           golden_decay_weight_kernel,@function
        .size           golden_decay_weight_kernel,(.L_x_49 - golden_decay_weight_kernel)
        .other          golden_decay_weight_kernel,@"STO_CUDA_ENTRY STV_DEFAULT"
golden_decay_weight_kernel:
.text.golden_decay_weight_kernel:
[----:B------:R-:W-:Y:S01]  /*0000*/  LDC R1, c[0x0][0x37c] ;  /* 0x0000df00ff017b82 */ /* 0x000fe20000000800 */
[----:B------:R-:W0:Y:S07]  /*0010*/  S2R R0, SR_TID.X ;  /* 0x0000000000007919 */ /* 0x000e2e0000002100 */
[----:B------:R-:W0:Y:S01]  /*0020*/  S2UR UR4, SR_CTAID.X ;  /* 0x00000000000479c3 */ /* 0x000e220000002500 */
[----:B------:R-:W1:Y:S07]  /*0030*/  LDCU UR5, c[0x0][0x38c] ;  /* 0x00007180ff0577ac */ /* 0x000e6e0008000800 */
[----:B------:R-:W0:Y:S02]  /*0040*/  LDC R5, c[0x0][0x360] ;  /* 0x0000d800ff057b82 */ /* 0x000e240000000800 */
[----:B0-----:R-:W-:-:S05]  /*0050*/  IMAD R5, R5, UR4, R0 ;  /* 0x0000000405057c24 */ /* 0x001fca000f8e0200 */
[----:B-1----:R-:W-:-:S13]  /*0060*/  ISETP.GE.AND P0, PT, R5, UR5, PT ;  /* 0x0000000505007c0c */ /* 0x002fda000bf06270 */
[----:B------:R-:W-:Y:S05]  /*0070*/  @P0 EXIT ;  /* 0x000000000000094d */ /* 0x000fea0003800000 */
[----:B------:R-:W0:Y:S01]  /*0080*/  LDCU UR6, c[0x0][0x388] ;  /* 0x00007100ff0677ac */ /* 0x000e220008000800 */
[----:B------:R-:W1:Y:S01]  /*0090*/  LDC.64 R2, c[0x0][0x380] ;  /* 0x0000e000ff027b82 */ /* 0x000e620000000a00 */
[----:B------:R-:W-:Y:S01]  /*00a0*/  HFMA2 R4, -RZ, RZ, 1.875, 0 ;  /* 0x3f800000ff047431 */ /* 0x000fe200000001ff */
[----:B------:R-:W2:Y:S01]  /*00b0*/  LDCU.64 UR4, c[0x0][0x358] ;  /* 0x00006b00ff0477ac */ /* 0x000ea20008000a00 */
[----:B0-----:R-:W-:Y:S01]  /*00c0*/  UISETP.NE.AND UP0, UPT, UR6, URZ, UPT ;  /* 0x000000ff0600728c */ /* 0x001fe2000bf05270 */
[----:B-1----:R-:W-:-:S08]  /*00d0*/  IMAD.WIDE R2, R5, 0x4, R2 ;  /* 0x0000000405027825 */ /* 0x002fd000078e0202 */
[----:B--2---:R-:W-:Y:S05]  /*00e0*/  BRA.U !UP0, `(.L_x_0) ;  /* 0x0000000108907547 */ /* 0x004fea000b800000 */
[----:B------:R-:W-:Y:S02]  /*00f0*/  MOV R5, 0x30e2a829 ;  /* 0x30e2a82900057802 */ /* 0x000fe40000000f00 */
[----:B------:R-:W-:Y:S02]  /*0100*/  MOV R0, 0x3fb8aa3b ;  /* 0x3fb8aa3b00007802 */ /* 0x000fe40000000f00 */
[----:B------:R-:W-:-:S03]  /*0110*/  MOV R7, 0x3e58368e ;  /* 0x3e58368e00077802 */ /* 0x000fc60000000f00 */
[----:B------:R-:W-:-:S04]  /*0120*/  FFMA R0, R5, R0, -3.5937439690769679146e-09 ;  /* 0xb176f5d005007423 */ /* 0x000fc80000000000 */
[----:B------:R-:W-:-:S04]  /*0130*/  FFMA R0, -R7, 1.9251366722983220825e-08, R0 ;  /* 0x32a55e3407007823 */ /* 0x000fc80000000100 */
[----:B------:R-:W-:-:S04]  /*0140*/  FFMA R0, R5, 0.016188120469450950623, R0 ;  /* 0x3c849cf305007823 */ /* 0x000fc80000000000 */
[----:B------:R-:W-:Y:S01]  /*0150*/  FFMA R4, -R7, 0.0053960401564836502075, R0 ;  /* 0x3bb0d14407047823 */ /* 0x000fe20000000100 */
[----:B------:R-:W-:-:S03]  /*0160*/  I2FP.F32.S32 R0, UR6 ;  /* 0x0000000600007c45 */ /* 0x000fc60008201400 */
[----:B------:R-:W-:Y:S01]  /*0170*/  FADD R5, R4, 0.69538128376007080078 ;  /* 0x3f32048204057421 */ /* 0x000fe20000000000 */
[----:B------:R-:W-:-:S03]  /*0180*/  FSETP.NAN.AND P2, PT, |R0|, |R0|, PT ;  /* 0x400000000000720b */ /* 0x000fc60003f48200 */
[----:B------:R-:W-:Y:S01]  /*0190*/  FMUL R7, R0, -R5 ;  /* 0x8000000500077220 */ /* 0x000fe20000400000 */
[----:B------:R-:W-:-:S03]  /*01a0*/  FADD R9, R5, -0.69538128376007080078 ;  /* 0xbf32048205097421 */ /* 0x000fc60000000000 */
[----:B------:R-:W0:Y:S01]  /*01b0*/  FRND R6, R7 ;  /* 0x0000000700067307 */ /* 0x000e220000201000 */
[----:B------:R-:W-:Y:S01]  /*01c0*/  FADD R4, R4, -R9 ;  /* 0x8000000904047221 */ /* 0x000fe20000000000 */
[C---:B------:R-:W-:Y:S01]  /*01d0*/  FFMA R5, -R0.reuse, R5, -R7 ;  /* 0x0000000500057223 */ /* 0x040fe20000000907 */
[----:B------:R-:W-:Y:S02]  /*01e0*/  MOV R9, 0x391fcb8e ;  /* 0x391fcb8e00097802 */ /* 0x000fe40000000f00 */
[C---:B------:R-:W-:Y:S01]  /*01f0*/  FSETP.GT.AND P0, PT, |R7|.reuse, 152, PT ;  /* 0x431800000700780b */ /* 0x040fe20003f04200 */
[----:B------:R-:W-:Y:S02]  /*0200*/  FFMA R5, -R0, R4, R5 ;  /* 0x0000000400057223 */ /* 0x000fe40000000105 */
[----:B------:R-:W1:Y:S01]  /*0210*/  F2I.NTZ R8, R7 ;  /* 0x0000000700087305 */ /* 0x000e620000203100 */
[----:B0-----:R-:W-:Y:S01]  /*0220*/  FADD R4, R7, -R6 ;  /* 0x8000000607047221 */ /* 0x001fe20000000000 */
[----:B------:R-:W-:-:S03]  /*0230*/  FSETP.GT.AND P1, PT, R6, RZ, PT ;  /* 0x000000ff0600720b */ /* 0x000fc60003f24000 */
[----:B------:R-:W-:-:S04]  /*0240*/  FADD R4, R4, R5 ;  /* 0x0000000504047221 */ /* 0x000fc80000000000 */
[----:B------:R-:W-:-:S04]  /*0250*/  FFMA R5, R4, R9, 0.0013391353422775864601 ;  /* 0x3aaf85ed04057423 */ /* 0x000fc80000000009 */
[----:B------:R-:W-:-:S04]  /*0260*/  FFMA R5, R4, R5, 0.0096188392490148544312 ;  /* 0x3c1d985604057423 */ /* 0x000fc80000000005 */
[----:B------:R-:W-:-:S04]  /*0270*/  FFMA R5, R4, R5, 0.055503588169813156128 ;  /* 0x3d6357bb04057423 */ /* 0x000fc80000000005 */
[C---:B------:R-:W-:Y:S01]  /*0280*/  FFMA R9, R4.reuse, R5, 0.24022644758224487305 ;  /* 0x3e75fdec04097423 */ /* 0x040fe20000000005 */
[----:B------:R-:W-:Y:S02]  /*0290*/  SEL R5, RZ, 0x83000000, P1 ;  /* 0x83000000ff057807 */ /* 0x000fe40000800000 */
[----:B------:R-:W-:Y:S01]  /*02a0*/  FSETP.GEU.AND P1, PT, R7, RZ, PT ;  /* 0x000000ff0700720b */ /* 0x000fe20003f2e000 */
[----:B------:R-:W-:Y:S01]  /*02b0*/  FFMA R9, R4, R9, 0.69314718246459960938 ;  /* 0x3f31721804097423 */ /* 0x000fe20000000009 */
[----:B------:R-:W-:Y:S02]  /*02c0*/  IADD3 R6, PT, PT, R5, 0x7f000000, RZ ;  /* 0x7f00000005067810 */ /* 0x000fe40007ffe0ff */
[----:B-1----:R-:W-:Y:S01]  /*02d0*/  LEA R8, R8, -R5, 0x17 ;  /* 0x8000000508087211 */ /* 0x002fe200078eb8ff */
[----:B------:R-:W-:Y:S01]  /*02e0*/  FFMA R9, R4, R9, 1 ;  /* 0x3f80000004097423 */ /* 0x000fe20000000009 */
[----:B------:R-:W-:-:S03]  /*02f0*/  FSEL R4, RZ, +INF , !P1 ;  /* 0x7f800000ff047808 */ /* 0x000fc60004800000 */
[----:B------:R-:W-:-:S04]  /*0300*/  FMUL R9, R6, R9 ;  /* 0x0000000906097220 */ /* 0x000fc80000400000 */
[----:B------:R-:W-:Y:S01]  /*0310*/  @!P0 FMUL R4, R8, R9 ;  /* 0x0000000908048220 */ /* 0x000fe20000400000 */
[----:B------:R-:W-:-:S07]  /*0320*/  @P2 FADD R4, -R0, 1.6180340051651000977 ;  /* 0x3fcf1bbd00042421 */ /* 0x000fce0000000100 */
.L_x_0:
[----:B------:R-:W2:Y:S02]  /*0330*/  LDG.E R5, desc[UR4][R2.64] ;  /* 0x0000000402057981 */ /* 0x000ea4000c1e1900 */
[----:B--2---:R-:W-:-:S05]  /*0340*/  FMUL R5, R5, R4 ;  /* 0x0000000405057220 */ /* 0x004fca0000400000 */
[----:B------:R-:W-:Y:S01]  /*0350*/  STG.E desc[UR4][R2.64], R5 ;  /* 0x0000000502007986 */ /* 0x000fe2000c101904 */
[----:B------:R-:W-:Y:S05]  /*0360*/  EXIT ;  /* 0x000000000000794d */ /* 0x000fea0003800000 */
.L_x_1:
[----:B------:R-:W-:-:S00]  /*0370*/  BRA `(.L_x_1) ;  /* 0xfffffffc00fc7947 */ /* 0x000fc0000383ffff */
[----:B------:R-:W-:-:S00]  /*0380*/  NOP ;  /* 0x0000000000007918 */ /* 0x000fc00000000000 */
[----:B------:R-:W-:-:S00]  /*0390*/  NOP ;  /* 0x0000000000007918 */ /* 0x000fc00000000000 */
[----:B------:R-:W-:-:S00]  /*03a0*/  NOP ;  /* 0x0000000000007918 */ /* 0x000fc00000000000 */
[----:B------:R-:W-:-:S00]  /*03b0*/  NOP ;  /* 0x0000000000007918 */ /* 0x000fc00000000000 */
[----:B------:R-:W-:-:S00]  /*03c0*/  NOP ;  /* 0x0000000000007918 */ /* 0x000fc00000000000 */
[----:B------:R-:W-:-:S00]  /*03d0*/  NOP ;  /* 0x0000000000007918 */ /* 0x000fc00000000000 */
[----:B------:R-:W-:-:S00]  /*03e0*/  NOP ;  /* 0x0000000000007918 */ /* 0x000fc00000000000 */
[----:B------:R-:W-:-:S00]  /*03f0*/  NOP ;  /* 0x0000000000007918 */ /* 0x000fc00000000000 */
.L_x_49:


//--------------------- .text.compute_standard_mode_norms --------------------------
	.section	.text.compute_standard_mode_norms,"ax",@progbits
	.align	128
        .global         compute_standard_mode_norms
        .type           compute_standard_mode_norms,@function
        .size           compute_standard_mode_norms,(.L_x_50 - compute_standard_mode_norms)
        .other          compute_standard_mode_norms,@"STO_CUDA_ENTRY STV_DEFAULT"
compute_standard_mode_norms:
.text.compute_standard_mode_norms:
        /* <DEDUP_REMOVED lines=8> */
[----:B------:R-:W0:Y:S01]  /*0080*/  LDC.64 R2, c[0x0][0x380] ;  /* 0x0000e000ff027b82 */ /* 0x000e220000000a00 */
[----:B------:R-:W1:Y:S01]  /*0090*/  LDCU.64 UR4, c[0x0][0x358] ;  /* 0x00006b00ff0477ac */ /* 0x000e620008000a00 */
[C---:B------:R-:W-:Y:S02]  /*00a0*/  IMAD R0, R5.reuse, R5, RZ ;  /* 0x0000000505007224 */ /* 0x040fe400078e02ff */
[----:B0-----:R-:W-:-:S03]  /*00b0*/  IMAD.WIDE R2, R5, 0x4, R2 ;  /* 0x0000000405027825 */ /* 0x001fc600078e0202 */
[----:B------:R-:W-:-:S05]  /*00c0*/  I2FP.F32.U32 R5, R0 ;  /* 0x0000000000057245 */ /* 0x000fca0000201000 */
[----:B-1----:R-:W-:Y:S01]  /*00d0*/  STG.E desc[UR4][R2.64], R5 ;  /* 0x0000000502007986 */ /* 0x002fe2000c101904 */
[----:B------:R-:W-:Y:S05]  /*00e0*/  EXIT ;  /* 0x000000000000794d */ /* 0x000fea0003800000 */
.L_x_2:
        /* <DEDUP_REMOVED lines=9> */
.L_x_50:


//--------------------- .text.mobius_filter_kernel --------------------------
	.section	.text.mobius_filter_kernel,"ax",@progbits
	.align	128
        .global         mobius_filter_kernel
        .type           mobius_filter_kernel,@function
        .size           mobius_filter_kernel,(.L_x_51 - mobius_filter_kernel)
        .other          mobius_filter_kernel,@"STO_CUDA_ENTRY STV_DEFAULT"
mobius_filter_kernel:
.text.mobius_filter_kernel:
        /* <DEDUP_REMOVED lines=10> */
[----:B0-----:R-:W-:-:S06]  /*00a0*/  IMAD.WIDE R2, R5, 0x4, R2 ;  /* 0x0000000405027825 */ /* 0x001fcc00078e0202 */
[----:B-1----:R-:W2:Y:S02]  /*00b0*/  LDG.E.CONSTANT R2, desc[UR4][R2.64] ;  /* 0x0000000402027981 */ /* 0x002ea4000c1e9900 */
[----:B--2---:R-:W-:-:S13]  /*00c0*/  ISETP.NE.AND P0, PT, R2, RZ, PT ;  /* 0x000000ff0200720c */ /* 0x004fda0003f05270 */
[----:B------:R-:W-:Y:S05]  /*00d0*/  @P0 EXIT ;  /* 0x000000000000094d */ /* 0x000fea0003800000 */
[----:B------:R-:W0:Y:S02]  /*00e0*/  LDC.64 R2, c[0x0][0x380] ;  /* 0x0000e000ff027b82 */ /* 0x000e240000000a00 */
[----:B0-----:R-:W-:-:S05]  /*00f0*/  IMAD.WIDE R2, R5, 0x4, R2 ;  /* 0x0000000405027825 */ /* 0x001fca00078e0202 */
[----:B------:R-:W-:Y:S01]  /*0100*/  STG.E desc[UR4][R2.64], RZ ;  /* 0x000000ff02007986 */ /* 0x000fe2000c101904 */
[----:B------:R-:W-:Y:S05]  /*0110*/  EXIT ;  /* 0x000000000000794d */ /* 0x000fea0003800000 */
.L_x_3:
        /* <DEDUP_REMOVED lines=14> */
.L_x_51:


//--------------------- .text.batch_winding_syntony_kernel --------------------------
	.section	.text.batch_winding_syntony_kernel,"ax",@progbits
	.align	128
        .global         batch_winding_syntony_kernel
        .type           batch_winding_syntony_kernel,@function
        .size           batch_winding_syntony_kernel,(.L_x_47 - batch_winding_syntony_kernel)
        .other          batch_winding_syntony_kernel,@"STO_CUDA_ENTRY STV_DEFAULT"
batch_winding_syntony_kernel:
.text.batch_winding_syntony_kernel:
[----:B------:R-:W-:Y:S01]  /*0000*/  LDC R1, c[0x0][0x37c] ;  /* 0x0000df00ff017b82 */ /* 0x000fe20000000800 */
[----:B------:R-:W0:Y:S01]  /*0010*/  S2R R2, SR_CTAID.X ;  /* 0x0000000000027919 */ /* 0x000e220000002500 */
[----:B------:R-:W0:Y:S02]  /*0020*/  LDCU UR4, c[0x0][0x398] ;  /* 0x00007300ff0477ac */ /* 0x000e240008000800 */
[----:B0-----:R-:W-:-:S13]  /*0030*/  ISETP.GE.AND P0, PT, R2, UR4, PT ;  /* 0x0000000402007c0c */ /* 0x001fda000bf06270 */
[----:B------:R-:W-:Y:S05]  /*0040*/  @P0 EXIT ;  /* 0x000000000000094d */ /* 0x000fea0003800000 */
[----:B------:R-:W0:Y:S01]  /*0050*/  S2R R8, SR_TID.X ;  /* 0x0000000000087919 */ /* 0x000e220000002100 */
[----:B------:R-:W0:Y:S01]  /*0060*/  LDCU UR5, c[0x0][0x39c] ;  /* 0x00007380ff0577ac */ /* 0x000e220008000800 */
[----:B------:R-:W-:Y:S01]  /*0070*/  BSSY.RECONVERGENT B0, `(.L_x_4) ;  /* 0x000002f000007945 */ /* 0x000fe20003800200 */
[----:B------:R-:W-:Y:S01]  /*0080*/  CS2R R10, SRZ ;  /* 0x00000000000a7805 */ /* 0x000fe2000001ff00 */
[----:B------:R-:W1:Y:S01]  /*0090*/  LDCU UR4, c[0x0][0x360] ;  /* 0x00006c00ff0477ac */ /* 0x000e620008000800 */
[----:B------:R-:W2:Y:S01]  /*00a0*/  LDCU.64 UR6, c[0x0][0x358] ;  /* 0x00006b00ff0677ac */ /* 0x000ea20008000a00 */
[----:B------:R-:W3:Y:S01]  /*00b0*/  LDCU UR8, c[0x0][0x39c] ;  /* 0x00007380ff0877ac */ /* 0x000ee20008000800 */
[----:B-1----:R-:W-:Y:S01]  /*00c0*/  IMAD.U32 R9, RZ, RZ, UR4 ;  /* 0x00000004ff097e24 */ /* 0x002fe2000f8e00ff */
[----:B0-----:R-:W-:-:S13]  /*00d0*/  ISETP.GE.AND P0, PT, R8, UR5, PT ;  /* 0x0000000508007c0c */ /* 0x001fda000bf06270 */
[----:B--23--:R-:W-:Y:S05]  /*00e0*/  @P0 BRA `(.L_x_5) ;  /* 0x00000000009c0947 */ /* 0x00cfea0003800000 */
[----:B------:R-:W0:Y:S01]  /*00f0*/  LDC.64 R6, c[0x0][0x380] ;  /* 0x0000e000ff067b82 */ /* 0x000e220000000a00 */
[----:B------:R-:W-:Y:S01]  /*0100*/  CS2R R10, SRZ ;  /* 0x00000000000a7805 */ /* 0x000fe2000001ff00 */
[----:B------:R-:W-:-:S06]  /*0110*/  IMAD.MOV.U32 R13, RZ, RZ, R8 ;  /* 0x000000ffff0d7224 */ /* 0x000fcc00078e0008 */
[----:B------:R-:W1:Y:S02]  /*0120*/  LDC.64 R4, c[0x0][0x388] ;  /* 0x0000e200ff047b82 */ /* 0x000e640000000a00 */
.L_x_8:
[----:B-1----:R-:W-:-:S04]  /*0130*/  IMAD.WIDE R18, R13, 0x4, R4 ;  /* 0x000000040d127825 */ /* 0x002fc800078e0204 */
[----:B------:R-:W-:Y:S01]  /*0140*/  IMAD R17, R2, UR8, R13 ;  /* 0x0000000802117c24 */ /* 0x000fe2000f8e020d */
[----:B------:R-:W2:Y:S03]  /*0150*/  LDG.E.CONSTANT R0, desc[UR6][R18.64] ;  /* 0x0000000612007981 */ /* 0x000ea6000c1e9900 */
[----:B0-----:R-:W-:-:S06]  /*0160*/  IMAD.WIDE R16, R17, 0x4, R6 ;  /* 0x0000000411107825 */ /* 0x001fcc00078e0206 */
[----:B------:R-:W3:Y:S01]  /*0170*/  LDG.E.CONSTANT R16, desc[UR6][R16.64] ;  /* 0x0000000610107981 */ /* 0x000ee2000c1e9900 */
[----:B------:R-:W-:Y:S01]  /*0180*/  IMAD.MOV.U32 R12, RZ, RZ, 0x3f1e377a ;  /* 0x3f1e377aff0c7424 */ /* 0x000fe200078e00ff */
[----:B------:R-:W-:Y:S01]  /*0190*/  BSSY.RECONVERGENT B1, `(.L_x_6) ;  /* 0x000000d000017945 */ /* 0x000fe20003800200 */
[----:B------:R-:W-:-:S04]  /*01a0*/  IMAD.MOV.U32 R3, RZ, RZ, 0x3fcf1bbd ;  /* 0x3fcf1bbdff037424 */ /* 0x000fc800078e00ff */
[----:B------:R-:W-:-:S04]  /*01b0*/  FFMA R3, -R12, R3, 1 ;  /* 0x3f8000000c037423 */ /* 0x000fc80000000103 */
[----:B------:R-:W-:Y:S01]  /*01c0*/  FFMA R3, R3, -R12, -0.61803400516510009766 ;  /* 0xbf1e377a03037423 */ /* 0x000fe2000000080c */
[----:B--2---:R-:W0:Y:S03]  /*01d0*/  FCHK P0, R0, -1.6180340051651000977 ;  /* 0xbfcf1bbd00007902 */ /* 0x004e260000000000 */
[----:B------:R-:W-:-:S04]  /*01e0*/  FFMA R12, R0, R3, RZ ;  /* 0x00000003000c7223 */ /* 0x000fc800000000ff */
[----:B------:R-:W-:Y:S01]  /*01f0*/  FFMA R14, R12, 1.6180340051651000977, R0 ;  /* 0x3fcf1bbd0c0e7823 */ /* 0x000fe20000000000 */
[----:B---3--:R-:W-:-:S03]  /*0200*/  FMUL R15, R16, R16 ;  /* 0x00000010100f7220 */ /* 0x008fc60000400000 */
[----:B------:R-:W-:Y:S01]  /*0210*/  FFMA R3, R3, R14, R12 ;  /* 0x0000000e03037223 */ /* 0x000fe2000000000c */
[----:B0-----:R-:W-:Y:S06]  /*0220*/  @!P0 BRA `(.L_x_7) ;  /* 0x00000000000c8947 */ /* 0x001fec0003800000 */
[----:B------:R-:W-:Y:S01]  /*0230*/  HFMA2 R3, -RZ, RZ, -1.9521484375, 0.0037784576416015625 ;  /* 0xbfcf1bbdff037431 */ /* 0x000fe200000001ff */
[----:B------:R-:W-:-:S07]  /*0240*/  MOV R12, 0x260 ;  /* 0x00000260000c7802 */ /* 0x000fce0000000f00 */
[----:B------:R-:W-:Y:S05]  /*0250*/  CALL.REL.NOINC `($__internal_0_$__cuda_sm3x_div_rn_noftz_f32_slowpath) ;  /* 0x0000000400287944 */ /* 0x000fea0003c00000 */
.L_x_7:
[----:B------:R-:W-:Y:S05]  /*0260*/  BSYNC.RECONVERGENT B1 ;  /* 0x0000000000017941 */ /* 0x000fea0003800200 */
.L_x_6:
[----:B------:R-:W-:Y:S02]  /*0270*/  IMAD.MOV.U32 R0, RZ, RZ, 0x3bbb989d ;  /* 0x3bbb989dff007424 */ /* 0x000fe400078e00ff */
[----:B------:R-:W-:Y:S01]  /*0280*/  FADD R11, R15, R11 ;  /* 0x0000000b0f0b7221 */ /* 0x000fe20000000000 */
[----:B------:R-:W-:Y:S02]  /*0290*/  IMAD.MOV.U32 R17, RZ, RZ, 0x437c0000 ;  /* 0x437c0000ff117424 */ /* 0x000fe400078e00ff */
[----:B------:R-:W-:Y:S01]  /*02a0*/  FFMA.SAT R0, R3, R0, 0.5 ;  /* 0x3f00000003007423 */ /* 0x000fe20000002000 */
[----:B------:R-:W-:-:S03]  /*02b0*/  IMAD.IADD R13, R9, 0x1, R13 ;  /* 0x00000001090d7824 */ /* 0x000fc600078e020d */
[----:B------:R-:W-:Y:S02]  /*02c0*/  FFMA.RM R0, R0, R17, 12582913 ;  /* 0x4b40000100007423 */ /* 0x000fe40000004011 */
[----:B------:R-:W-:Y:S02]  /*02d0*/  ISETP.GE.AND P0, PT, R13, UR8, PT ;  /* 0x000000080d007c0c */ /* 0x000fe4000bf06270 */
[C---:B------:R-:W-:Y:S01]  /*02e0*/  FADD R12, R0.reuse, -12583039 ;  /* 0xcb40007f000c7421 */ /* 0x040fe20000000000 */
[----:B------:R-:W-:-:S03]  /*02f0*/  IMAD.SHL.U32 R0, R0, 0x800000, RZ ;  /* 0x0080000000007824 */ /* 0x000fc600078e00ff */
[----:B------:R-:W-:-:S04]  /*0300*/  FFMA R12, R3, 1.4426950216293334961, -R12 ;  /* 0x3fb8aa3b030c7823 */ /* 0x000fc8000000080c */
[----:B------:R-:W-:-:S04]  /*0310*/  FFMA R12, R3, 1.925963033500011079e-08, R12 ;  /* 0x32a57060030c7823 */ /* 0x000fc8000000000c */
[----:B------:R-:W0:Y:S02]  /*0320*/  MUFU.EX2 R3, R12 ;  /* 0x0000000c00037308 */ /* 0x000e240000000800 */
[----:B0-----:R-:W-:-:S04]  /*0330*/  FMUL R0, R0, R3 ;  /* 0x0000000300007220 */ /* 0x001fc80000400000 */
[----:B------:R-:W-:Y:S01]  /*0340*/  FFMA R10, R15, R0, R10 ;  /* 0x000000000f0a7223 */ /* 0x000fe2000000000a */
[----:B------:R-:W-:Y:S06]  /*0350*/  @!P0 BRA `(.L_x_8) ;  /* 0xfffffffc00748947 */ /* 0x000fec000383ffff */
.L_x_5:
[----:B------:R-:W-:Y:S05]  /*0360*/  BSYNC.RECONVERGENT B0 ;  /* 0x0000000000007941 */ /* 0x000fea0003800200 */
.L_x_4:
[----:B------:R-:W0:Y:S01]  /*0370*/  S2R R3, SR_CgaCtaId ;  /* 0x0000000000037919 */ /* 0x000e220000008800 */
[----:B------:R-:W-:Y:S02]  /*0380*/  MOV R0, 0x400 ;  /* 0x0000040000007802 */ /* 0x000fe40000000f00 */
[----:B------:R-:W-:Y:S02]  /*0390*/  ISETP.GE.U32.AND P0, PT, R9, 0x2, PT ;  /* 0x000000020900780c */ /* 0x000fe40003f06070 */
[----:B0-----:R-:W-:-:S04]  /*03a0*/  LEA R0, R3, R0, 0x18 ;  /* 0x0000000003007211 */ /* 0x001fc800078ec0ff */
[----:B------:R-:W-:Y:S01]  /*03b0*/  LEA R7, R9, R0, 0x2 ;  /* 0x0000000009077211 */ /* 0x000fe200078e10ff */
[----:B------:R-:W-:-:S04]  /*03c0*/  IMAD R3, R8, 0x4, R0 ;  /* 0x0000000408037824 */ /* 0x000fc800078e0200 */
[----:B------:R-:W-:Y:S01]  /*03d0*/  IMAD R12, R8, 0x4, R7 ;  /* 0x00000004080c7824 */ /* 0x000fe200078e0207 */
[----:B------:R0:W-:Y:S04]  /*03e0*/  STS [R3], R10 ;  /* 0x0000000a03007388 */ /* 0x0001e80000000800 */
[----:B------:R0:W-:Y:S01]  /*03f0*/  STS [R12], R11 ;  /* 0x0000000b0c007388 */ /* 0x0001e20000000800 */
[----:B------:R-:W-:Y:S06]  /*0400*/  BAR.SYNC.DEFER_BLOCKING 0x0 ;  /* 0x0000000000007b1d */ /* 0x000fec0000010000 */
[----:B------:R-:W-:Y:S05]  /*0410*/  @!P0 BRA `(.L_x_9) ;  /* 0x00000000004c8947 */ /* 0x000fea0003800000 */
.L_x_12:
[----:B0-----:R-:W-:Y:S01]  /*0420*/  SHF.R.U32.HI R11, RZ, 0x1, R9 ;  /* 0x00000001ff0b7819 */ /* 0x001fe20000011609 */
[----:B------:R-:W-:Y:S03]  /*0430*/  BSSY.RECONVERGENT B0, `(.L_x_10) ;  /* 0x000000d000007945 */ /* 0x000fe60003800200 */
[----:B------:R-:W-:-:S13]  /*0440*/  ISETP.GE.U32.AND P0, PT, R8, R11, PT ;  /* 0x0000000b0800720c */ /* 0x000fda0003f06070 */
[----:B------:R-:W-:Y:S05]  /*0450*/  @P0 BRA `(.L_x_11) ;  /* 0x0000000000280947 */ /* 0x000fea0003800000 */
[C---:B------:R-:W-:Y:S01]  /*0460*/  IMAD R0, R11.reuse, 0x4, R3 ;  /* 0x000000040b007824 */ /* 0x040fe200078e0203 */
[----:B------:R-:W-:Y:S05]  /*0470*/  LDS R5, [R3] ;  /* 0x0000000003057984 */ /* 0x000fea0000000800 */
[----:B------:R-:W0:Y:S02]  /*0480*/  LDS R0, [R0] ;  /* 0x0000000000007984 */ /* 0x000e240000000800 */
[----:B0-----:R-:W-:Y:S01]  /*0490*/  FADD R4, R0, R5 ;  /* 0x0000000500047221 */ /* 0x001fe20000000000 */
[----:B------:R-:W-:-:S04]  /*04a0*/  LEA R5, R11, R12, 0x2 ;  /* 0x0000000c0b057211 */ /* 0x000fc800078e10ff */
[----:B------:R-:W-:Y:S04]  /*04b0*/  STS [R3], R4 ;  /* 0x0000000403007388 */ /* 0x000fe80000000800 */
[----:B------:R-:W-:Y:S04]  /*04c0*/  LDS R5, [R5] ;  /* 0x0000000005057984 */ /* 0x000fe80000000800 */
[----:B------:R-:W0:Y:S02]  /*04d0*/  LDS R6, [R12] ;  /* 0x000000000c067984 */ /* 0x000e240000000800 */
[----:B0-----:R-:W-:-:S05]  /*04e0*/  FADD R6, R5, R6 ;  /* 0x0000000605067221 */ /* 0x001fca0000000000 */
[----:B------:R0:W-:Y:S02]  /*04f0*/  STS [R12], R6 ;  /* 0x000000060c007388 */ /* 0x0001e40000000800 */
.L_x_11:
[----:B------:R-:W-:Y:S05]  /*0500*/  BSYNC.RECONVERGENT B0 ;  /* 0x0000000000007941 */ /* 0x000fea0003800200 */
.L_x_10:
[----:B------:R-:W-:Y:S01]  /*0510*/  BAR.SYNC.DEFER_BLOCKING 0x0 ;  /* 0x0000000000007b1d */ /* 0x000fe20000010000 */
[----:B------:R-:W-:Y:S01]  /*0520*/  ISETP.GT.U32.AND P0, PT, R9, 0x3, PT ;  /* 0x000000030900780c */ /* 0x000fe20003f04070 */
[----:B------:R-:W-:-:S12]  /*0530*/  IMAD.MOV.U32 R9, RZ, RZ, R11 ;  /* 0x000000ffff097224 */ /* 0x000fd800078e000b */
[----:B------:R-:W-:Y:S05]  /*0540*/  @P0 BRA `(.L_x_12) ;  /* 0xfffffffc00b40947 */ /* 0x000fea000383ffff */
.L_x_9:
[----:B------:R-:W-:-:S13]  /*0550*/  ISETP.NE.AND P0, PT, R8, RZ, PT ;  /* 0x000000ff0800720c */ /* 0x000fda0003f05270 */
[----:B------:R-:W-:Y:S05]  /*0560*/  @P0 EXIT ;  /* 0x000000000000094d */ /* 0x000fea0003800000 */
[----:B------:R-:W1:Y:S01]  /*0570*/  LDS R7, [R7] ;  /* 0x0000000007077984 */ /* 0x000e620000000800 */
[----:B------:R-:W-:Y:S01]  /*0580*/  IMAD.MOV.U32 R0, RZ, RZ, RZ ;  /* 0x000000ffff007224 */ /* 0x000fe200078e00ff */
[----:B-1----:R-:W-:-:S13]  /*0590*/  FSETP.GT.AND P0, PT, R7, 1.00000001335143196e-10, PT ;  /* 0x2edbe6ff0700780b */ /* 0x002fda0003f04000 */
[----:B------:R-:W-:Y:S05]  /*05a0*/  @!P0 BRA `(.L_x_13) ;  /* 0x0000000000408947 */ /* 0x000fea0003800000 */
[----:B------:R-:W1:Y:S01]  /*05b0*/  S2UR UR5, SR_CgaCtaId ;  /* 0x00000000000579c3 */ /* 0x000e620000008800 */
[----:B------:R-:W-:Y:S01]  /*05c0*/  UMOV UR4, 0x400 ;  /* 0x0000040000047882 */ /* 0x000fe20000000000 */
[----:B0-----:R-:W0:Y:S02]  /*05d0*/  MUFU.RCP R3, R7 ;  /* 0x0000000700037308 */ /* 0x001e240000001000 */
[----:B0-----:R-:W-:-:S04]  /*05e0*/  FFMA R4, -R7, R3, 1 ;  /* 0x3f80000007047423 */ /* 0x001fc80000000103 */
[----:B------:R-:W-:Y:S01]  /*05f0*/  FFMA R3, R3, R4, R3 ;  /* 0x0000000403037223 */ /* 0x000fe20000000003 */
[----:B-1----:R-:W-:-:S09]  /*0600*/  ULEA UR4, UR5, UR4, 0x18 ;  /* 0x0000000405047291 */ /* 0x002fd2000f8ec0ff */
[----:B------:R-:W0:Y:S02]  /*0610*/  LDS R0, [UR4] ;  /* 0x00000004ff007984 */ /* 0x000e240008000800 */
[----:B0-----:R-:W0:Y:S01]  /*0620*/  FCHK P0, R0, R7 ;  /* 0x0000000700007302 */ /* 0x001e220000000000 */
[----:B------:R-:W-:-:S04]  /*0630*/  FFMA R4, R0, R3, RZ ;  /* 0x0000000300047223 */ /* 0x000fc800000000ff */
[----:B------:R-:W-:-:S04]  /*0640*/  FFMA R5, -R7, R4, R0 ;  /* 0x0000000407057223 */ /* 0x000fc80000000100 */
[----:B------:R-:W-:Y:S01]  /*0650*/  FFMA R3, R3, R5, R4 ;  /* 0x0000000503037223 */ /* 0x000fe20000000004 */
[----:B0-----:R-:W-:Y:S06]  /*0660*/  @!P0 BRA `(.L_x_14) ;  /* 0x00000000000c8947 */ /* 0x001fec0003800000 */
[----:B------:R-:W-:Y:S01]  /*0670*/  IMAD.MOV.U32 R3, RZ, RZ, R7 ;  /* 0x000000ffff037224 */ /* 0x000fe200078e0007 */
[----:B------:R-:W-:-:S07]  /*0680*/  MOV R12, 0x6a0 ;  /* 0x000006a0000c7802 */ /* 0x000fce0000000f00 */
[----:B------:R-:W-:Y:S05]  /*0690*/  CALL.REL.NOINC `($__internal_0_$__cuda_sm3x_div_rn_noftz_f32_slowpath) ;  /* 0x0000000000187944 */ /* 0x000fea0003c00000 */
.L_x_14:
[----:B------:R-:W-:-:S07]  /*06a0*/  MOV R0, R3 ;  /* 0x0000000300007202 */ /* 0x000fce0000000f00 */
.L_x_13:
[----:B------:R-:W0:Y:S01]  /*06b0*/  LDC.64 R4, c[0x0][0x390] ;  /* 0x0000e400ff047b82 */ /* 0x000e220000000a00 */
[----:B------:R-:W-:Y:S01]  /*06c0*/  FADD.SAT R7, RZ, R0 ;  /* 0x00000000ff077221 */ /* 0x000fe20000002000 */
[----:B0-----:R-:W-:-:S05]  /*06d0*/  IMAD.WIDE.U32 R2, R2, 0x4, R4 ;  /* 0x0000000402027825 */ /* 0x001fca00078e0004 */
[----:B------:R-:W-:Y:S01]  /*06e0*/  STG.E desc[UR6][R2.64], R7 ;  /* 0x0000000702007986 */ /* 0x000fe2000c101906 */
[----:B------:R-:W-:Y:S05]  /*06f0*/  EXIT ;  /* 0x000000000000794d */ /* 0x000fea0003800000 */
        .weak           $__internal_0_$__cuda_sm3x_div_rn_noftz_f32_slowpath
        .type           $__internal_0_$__cuda_sm3x_div_rn_noftz_f32_slowpath,@function
        .size           $__internal_0_$__cuda_sm3x_div_rn_noftz_f32_slowpath,(.L_x_47 - $__internal_0_$__cuda_sm3x_div_rn_noftz_f32_slowpath)
$__internal_0_$__cuda_sm3x_div_rn_noftz_f32_slowpath:
[----:B------:R-:W-:Y:S01]  /*0700*/  SHF.R.U32.HI R14, RZ, 0x17, R3 ;  /* 0x00000017ff0e7819 */ /* 0x000fe20000011603 */
[----:B------:R-:W-:Y:S01]  /*0710*/  BSSY.RECONVERGENT B2, `(.L_x_15) ;  /* 0x0000062000027945 */ /* 0x000fe20003800200 */
[----:B------:R-:W-:Y:S02]  /*0720*/  SHF.R.U32.HI R16, RZ, 0x17, R0 ;  /* 0x00000017ff107819 */ /* 0x000fe40000011600 */
[----:B------:R-:W-:Y:S02]  /*0730*/  LOP3.LUT R14, R14, 0xff, RZ, 0xc0, !PT ;  /* 0x000000ff0e0e7812 */ /* 0x000fe400078ec0ff */
[----:B------:R-:W-:-:S03]  /*0740*/  LOP3.LUT R17, R16, 0xff, RZ, 0xc0, !PT ;  /* 0x000000ff10117812 */ /* 0x000fc600078ec0ff */
[----:B------:R-:W-:Y:S02]  /*0750*/  VIADD R19, R14, 0xffffffff ;  /* 0xffffffff0e137836 */ /* 0x000fe40000000000 */
[----:B------:R-:W-:-:S03]  /*0760*/  VIADD R18, R17, 0xffffffff ;  /* 0xffffffff11127836 */ /* 0x000fc60000000000 */
[----:B------:R-:W-:-:S04]  /*0770*/  ISETP.GT.U32.AND P0, PT, R19, 0xfd, PT ;  /* 0x000000fd1300780c */ /* 0x000fc80003f04070 */
[----:B------:R-:W-:-:S13]  /*0780*/  ISETP.GT.U32.OR P0, PT, R18, 0xfd, P0 ;  /* 0x000000fd1200780c */ /* 0x000fda0000704470 */
[----:B------:R-:W-:Y:S01]  /*0790*/  @!P0 IMAD.MOV.U32 R16, RZ, RZ, RZ ;  /* 0x000000ffff108224 */ /* 0x000fe200078e00ff */
[----:B------:R-:W-:Y:S06]  /*07a0*/  @!P0 BRA `(.L_x_16) ;  /* 0x00000000005c8947 */ /* 0x000fec0003800000 */
[----:B------:R-:W-:Y:S02]  /*07b0*/  FSETP.GTU.FTZ.AND P0, PT, |R0|, +INF , PT ;  /* 0x7f8000000000780b */ /* 0x000fe40003f1c200 */
[----:B------:R-:W-:-:S04]  /*07c0*/  FSETP.GTU.FTZ.AND P1, PT, |R3|, +INF , PT ;  /* 0x7f8000000300780b */ /* 0x000fc80003f3c200 */
[----:B------:R-:W-:-:S13]  /*07d0*/  PLOP3.LUT P0, PT, P0, P1, PT, 0xf8, 0x8f ;  /* 0x00000000008f781c */ /* 0x000fda0000703f70 */
[----:B------:R-:W-:Y:S05]  /*07e0*/  @P0 BRA `(.L_x_17) ;  /* 0x00000004004c0947 */ /* 0x000fea0003800000 */
[----:B------:R-:W-:-:S13]  /*07f0*/  LOP3.LUT P0, RZ, R3, 0x7fffffff, R0, 0xc8, !PT ;  /* 0x7fffffff03ff7812 */ /* 0x000fda000780c800 */
[----:B------:R-:W-:Y:S05]  /*0800*/  @!P0 BRA `(.L_x_18) ;  /* 0x00000004003c8947 */ /* 0x000fea0003800000 */
[C---:B------:R-:W-:Y:S02]  /*0810*/  FSETP.NEU.FTZ.AND P2, PT, |R0|.reuse, +INF , PT ;  /* 0x7f8000000000780b */ /* 0x040fe40003f5d200 */
[----:B------:R-:W-:Y:S02]  /*0820*/  FSETP.NEU.FTZ.AND P1, PT, |R3|, +INF , PT ;  /* 0x7f8000000300780b */ /* 0x000fe40003f3d200 */
[----:B------:R-:W-:-:S11]  /*0830*/  FSETP.NEU.FTZ.AND P0, PT, |R0|, +INF , PT ;  /* 0x7f8000000000780b */ /* 0x000fd60003f1d200 */
[----:B------:R-:W-:Y:S05]  /*0840*/  @!P1 BRA !P2, `(.L_x_18) ;  /* 0x00000004002c9947 */ /* 0x000fea0005000000 */
[----:B------:R-:W-:-:S04]  /*0850*/  LOP3.LUT P2, RZ, R0, 0x7fffffff, RZ, 0xc0, !PT ;  /* 0x7fffffff00ff7812 */ /* 0x000fc8000784c0ff */
[----:B------:R-:W-:-:S13]  /*0860*/  PLOP3.LUT P1, PT, P1, P2, PT, 0x2f, 0xf2 ;  /* 0x0000000000f2781c */ /* 0x000fda0000f24577 */
[----:B------:R-:W-:Y:S05]  /*0870*/  @P1 BRA `(.L_x_19) ;  /* 0x0000000400181947 */ /* 0x000fea0003800000 */
[----:B------:R-:W-:-:S04]  /*0880*/  LOP3.LUT P1, RZ, R3, 0x7fffffff, RZ, 0xc0, !PT ;  /* 0x7fffffff03ff7812 */ /* 0x000fc8000782c0ff */
[----:B------:R-:W-:-:S13]  /*0890*/  PLOP3.LUT P0, PT, P0, P1, PT, 0x2f, 0xf2 ;  /* 0x0000000000f2781c */ /* 0x000fda0000702577 */
[----:B------:R-:W-:Y:S05]  /*08a0*/  @P0 BRA `(.L_x_20) ;  /* 0x0000000400000947 */ /* 0x000fea0003800000 */
[----:B------:R-:W-:Y:S02]  /*08b0*/  ISETP.GE.AND P0, PT, R18, RZ, PT ;  /* 0x000000ff1200720c */ /* 0x000fe40003f06270 */
[----:B------:R-:W-:-:S11]  /*08c0*/  ISETP.GE.AND P1, PT, R19, RZ, PT ;  /* 0x000000ff1300720c */ /* 0x000fd60003f26270 */
[----:B------:R-:W-:Y:S01]  /*08d0*/  @P0 MOV R16, RZ ;  /* 0x000000ff00100202 */ /* 0x000fe20000000f00 */
[----:B------:R-:W-:Y:S02]  /*08e0*/  @!P0 IMAD.MOV.U32 R16, RZ, RZ, -0x40 ;  /* 0xffffffc0ff108424 */ /* 0x000fe400078e00ff */
[----:B------:R-:W-:Y:S01]  /*08f0*/  @!P0 FFMA R0, R0, 1.84467440737095516160e+19, RZ ;  /* 0x5f80000000008823 */ /* 0x000fe200000000ff */
[----:B------:R-:W-:Y:S01]  /*0900*/  @!P1 FFMA R3, R3, 1.84467440737095516160e+19, RZ ;  /* 0x5f80000003039823 */ /* 0x000fe200000000ff */
[----:B------:R-:W-:-:S07]  /*0910*/  @!P1 VIADD R16, R16, 0x40 ;  /* 0x0000004010109836 */ /* 0x000fce0000000000 */
.L_x_16:
[----:B------:R-:W-:Y:S01]  /*0920*/  LEA R18, R14, 0xc0800000, 0x17 ;  /* 0xc08000000e127811 */ /* 0x000fe200078eb8ff */
[----:B------:R-:W-:Y:S01]  /*0930*/  BSSY.RECONVERGENT B3, `(.L_x_21) ;  /* 0x0000036000037945 */ /* 0x000fe20003800200 */
[----:B------:R-:W-:-:S03]  /*0940*/  IADD3 R17, PT, PT, R17, -0x7f, RZ ;  /* 0xffffff8111117810 */ /* 0x000fc60007ffe0ff */
[----:B------:R-:W-:Y:S02]  /*0950*/  IMAD.IADD R19, R3, 0x1, -R18 ;  /* 0x0000000103137824 */ /* 0x000fe400078e0a12 */
[C---:B------:R-:W-:Y:S01]  /*0960*/  IMAD R0, R17.reuse, -0x800000, R0 ;  /* 0xff80000011007824 */ /* 0x040fe200078e0200 */
[----:B------:R-:W-:Y:S01]  /*0970*/  IADD3 R17, PT, PT, R17, 0x7f, -R14 ;  /* 0x0000007f11117810 */ /* 0x000fe20007ffe80e */
[----:B------:R-:W0:Y:S01]  /*0980*/  MUFU.RCP R3, R19 ;  /* 0x0000001300037308 */ /* 0x000e220000001000 */
[----:B------:R-:W-:-:S03]  /*0990*/  FADD.FTZ R21, -R19, -RZ ;  /* 0x800000ff13157221 */ /* 0x000fc60000010100 */
[----:B------:R-:W-:Y:S02]  /*09a0*/  IMAD.IADD R17, R17, 0x1, R16 ;  /* 0x0000000111117824 */ /* 0x000fe400078e0210 */
[----:B0-----:R-:W-:-:S04]  /*09b0*/  FFMA R18, R3, R21, 1 ;  /* 0x3f80000003127423 */ /* 0x001fc80000000015 */
[----:B------:R-:W-:-:S04]  /*09c0*/  FFMA R3, R3, R18, R3 ;  /* 0x0000001203037223 */ /* 0x000fc80000000003 */
[----:B------:R-:W-:-:S04]  /*09d0*/  FFMA R18, R0, R3, RZ ;  /* 0x0000000300127223 */ /* 0x000fc800000000ff */
[----:B------:R-:W-:-:S04]  /*09e0*/  FFMA R20, R21, R18, R0 ;  /* 0x0000001215147223 */ /* 0x000fc80000000000 */
[----:B------:R-:W-:-:S04]  /*09f0*/  FFMA R18, R3, R20, R18 ;  /* 0x0000001403127223 */ /* 0x000fc80000000012 */
[----:B------:R-:W-:-:S04]  /*0a00*/  FFMA R21, R21, R18, R0 ;  /* 0x0000001215157223 */ /* 0x000fc80000000000 */
[----:B------:R-:W-:-:S05]  /*0a10*/  FFMA R0, R3, R21, R18 ;  /* 0x0000001503007223 */ /* 0x000fca0000000012 */
[----:B------:R-:W-:-:S04]  /*0a20*/  SHF.R.U32.HI R14, RZ, 0x17, R0 ;  /* 0x00000017ff0e7819 */ /* 0x000fc80000011600 */
[----:B------:R-:W-:-:S05]  /*0a30*/  LOP3.LUT R14, R14, 0xff, RZ, 0xc0, !PT ;  /* 0x000000ff0e0e7812 */ /* 0x000fca00078ec0ff */
[----:B------:R-:W-:-:S04]  /*0a40*/  IMAD.IADD R19, R14, 0x1, R17 ;  /* 0x000000010e137824 */ /* 0x000fc800078e0211 */
[----:B------:R-:W-:-:S05]  /*0a50*/  VIADD R14, R19, 0xffffffff ;  /* 0xffffffff130e7836 */ /* 0x000fca0000000000 */
[----:B------:R-:W-:-:S13]  /*0a60*/  ISETP.GE.U32.AND P0, PT, R14, 0xfe, PT ;  /* 0x000000fe0e00780c */ /* 0x000fda0003f06070 */
[----:B------:R-:W-:Y:S05]  /*0a70*/  @!P0 BRA `(.L_x_22) ;  /* 0x0000000000808947 */ /* 0x000fea0003800000 */
[----:B------:R-:W-:-:S13]  /*0a80*/  ISETP.GT.AND P0, PT, R19, 0xfe, PT ;  /* 0x000000fe1300780c */ /* 0x000fda0003f04270 */
[----:B------:R-:W-:Y:S05]  /*0a90*/  @P0 BRA `(.L_x_23) ;  /* 0x00000000006c0947 */ /* 0x000fea0003800000 */
[----:B------:R-:W-:-:S13]  /*0aa0*/  ISETP.GE.AND P0, PT, R19, 0x1, PT ;  /* 0x000000011300780c */ /* 0x000fda0003f06270 */
[----:B------:R-:W-:Y:S05]  /*0ab0*/  @P0 BRA `(.L_x_24) ;  /* 0x0000000000740947 */ /* 0x000fea0003800000 */
[----:B------:R-:W-:Y:S02]  /*0ac0*/  ISETP.GE.AND P0, PT, R19, -0x18, PT ;  /* 0xffffffe81300780c */ /* 0x000fe40003f06270 */
[----:B------:R-:W-:-:S11]  /*0ad0*/  LOP3.LUT R0, R0, 0x80000000, RZ, 0xc0, !PT ;  /* 0x8000000000007812 */ /* 0x000fd600078ec0ff */
[----:B------:R-:W-:Y:S05]  /*0ae0*/  @!P0 BRA `(.L_x_24) ;  /* 0x0000000000688947 */ /* 0x000fea0003800000 */
[-CC-:B------:R-:W-:Y:S01]  /*0af0*/  FFMA.RZ R14, R3, R21.reuse, R18.reuse ;  /* 0x00000015030e7223 */ /* 0x180fe2000000c012 */
[C---:B------:R-:W-:Y:S02]  /*0b00*/  IADD3 R17, PT, PT, R19.reuse, 0x20, RZ ;  /* 0x0000002013117810 */ /* 0x040fe40007ffe0ff */
[----:B------:R-:W-:Y:S02]  /*0b10*/  ISETP.NE.AND P2, PT, R19, RZ, PT ;  /* 0x000000ff1300720c */ /* 0x000fe40003f45270 */
[----:B------:R-:W-:Y:S01]  /*0b20*/  LOP3.LUT R16, R14, 0x7fffff, RZ, 0xc0, !PT ;  /* 0x007fffff0e107812 */ /* 0x000fe200078ec0ff */
[CCC-:B------:R-:W-:Y:S01]  /*0b30*/  FFMA.RP R14, R3.reuse, R21.reuse, R18.reuse ;  /* 0x00000015030e7223 */ /* 0x1c0fe20000008012 */
[----:B------:R-:W-:Y:S01]  /*0b40*/  FFMA.RM R3, R3, R21, R18 ;  /* 0x0000001503037223 */ /* 0x000fe20000004012 */
[----:B------:R-:W-:Y:S01]  /*0b50*/  IMAD.MOV R18, RZ, RZ, -R19 ;  /* 0x000000ffff127224 */ /* 0x000fe200078e0a13 */
[----:B------:R-:W-:Y:S02]  /*0b60*/  LOP3.LUT R16, R16, 0x800000, RZ, 0xfc, !PT ;  /* 0x0080000010107812 */ /* 0x000fe400078efcff */
[----:B------:R-:W-:-:S02]  /*0b70*/  ISETP.NE.AND P1, PT, R19, RZ, PT ;  /* 0x000000ff1300720c */ /* 0x000fc40003f25270 */
[----:B------:R-:W-:Y:S02]  /*0b80*/  SHF.L.U32 R17, R16, R17, RZ ;  /* 0x0000001110117219 */ /* 0x000fe400000006ff */
[----:B------:R-:W-:Y:S02]  /*0b90*/  FSETP.NEU.FTZ.AND P0, PT, R14, R3, PT ;  /* 0x000000030e00720b */ /* 0x000fe40003f1d000 */
[----:B------:R-:W-:Y:S02]  /*0ba0*/  SEL R3, R18, RZ, P2 ;  /* 0x000000ff12037207 */ /* 0x000fe40001000000 */
[----:B------:R-:W-:Y:S02]  /*0bb0*/  ISETP.NE.AND P1, PT, R17, RZ, P1 ;  /* 0x000000ff1100720c */ /* 0x000fe40000f25270 */
[----:B------:R-:W-:Y:S02]  /*0bc0*/  SHF.R.U32.HI R3, RZ, R3, R16 ;  /* 0x00000003ff037219 */ /* 0x000fe40000011610 */
[----:B------:R-:W-:-:S02]  /*0bd0*/  PLOP3.LUT P0, PT, P0, P1, PT, 0xf8, 0x8f ;  /* 0x00000000008f781c */ /* 0x000fc40000703f70 */
[----:B------:R-:W-:Y:S02]  /*0be0*/  SHF.R.U32.HI R17, RZ, 0x1, R3 ;  /* 0x00000001ff117819 */ /* 0x000fe40000011603 */
[----:B------:R-:W-:-:S04]  /*0bf0*/  SEL R14, RZ, 0x1, !P0 ;  /* 0x00000001ff0e7807 */ /* 0x000fc80004000000 */
[----:B------:R-:W-:-:S04]  /*0c00*/  LOP3.LUT R14, R14, 0x1, R17, 0xf8, !PT ;  /* 0x000000010e0e7812 */ /* 0x000fc800078ef811 */
[----:B------:R-:W-:-:S05]  /*0c10*/  LOP3.LUT R14, R14, R3, RZ, 0xc0, !PT ;  /* 0x000000030e0e7212 */ /* 0x000fca00078ec0ff */
[----:B------:R-:W-:-:S05]  /*0c20*/  IMAD.IADD R17, R17, 0x1, R14 ;  /* 0x0000000111117824 */ /* 0x000fca00078e020e */
[----:B------:R-:W-:Y:S01]  /*0c30*/  LOP3.LUT R0, R17, R0, RZ, 0xfc, !PT ;  /* 0x0000000011007212 */ /* 0x000fe200078efcff */
[----:B------:R-:W-:Y:S06]  /*0c40*/  BRA `(.L_x_24) ;  /* 0x0000000000107947 */ /* 0x000fec0003800000 */
.L_x_23:
[----:B------:R-:W-:-:S04]  /*0c50*/  LOP3.LUT R0, R0, 0x80000000, RZ, 0xc0, !PT ;  /* 0x8000000000007812 */ /* 0x000fc800078ec0ff */
[----:B------:R-:W-:Y:S01]  /*0c60*/  LOP3.LUT R0, R0, 0x7f800000, RZ, 0xfc, !PT ;  /* 0x7f80000000007812 */ /* 0x000fe200078efcff */
[----:B------:R-:W-:Y:S06]  /*0c70*/  BRA `(.L_x_24) ;  /* 0x0000000000047947 */ /* 0x000fec0003800000 */
.L_x_22:
[----:B------:R-:W-:-:S07]  /*0c80*/  IMAD R0, R17, 0x800000, R0 ;  /* 0x0080000011007824 */ /* 0x000fce00078e0200 */
.L_x_24:
[----:B------:R-:W-:Y:S05]  /*0c90*/  BSYNC.RECONVERGENT B3 ;  /* 0x0000000000037941 */ /* 0x000fea0003800200 */
.L_x_21:
[----:B------:R-:W-:Y:S05]  /*0ca0*/  BRA `(.L_x_25) ;  /* 0x0000000000207947 */ /* 0x000fea0003800000 */
.L_x_20:
[----:B------:R-:W-:-:S04]  /*0cb0*/  LOP3.LUT R0, R3, 0x80000000, R0, 0x48, !PT ;  /* 0x8000000003007812 */ /* 0x000fc800078e4800 */
[----:B------:R-:W-:Y:S01]  /*0cc0*/  LOP3.LUT R0, R0, 0x7f800000, RZ, 0xfc, !PT ;  /* 0x7f80000000007812 */ /* 0x000fe200078efcff */
[----:B------:R-:W-:Y:S06]  /*0cd0*/  BRA `(.L_x_25) ;  /* 0x0000000000147947 */ /* 0x000fec0003800000 */
.L_x_19:
[----:B------:R-:W-:Y:S01]  /*0ce0*/  LOP3.LUT R0, R3, 0x80000000, R0, 0x48, !PT ;  /* 0x8000000003007812 */ /* 0x000fe200078e4800 */
[----:B------:R-:W-:Y:S06]  /*0cf0*/  BRA `(.L_x_25) ;  /* 0x00000000000c7947 */ /* 0x000fec0003800000 */
.L_x_18:
[----:B------:R-:W0:Y:S01]  /*0d00*/  MUFU.RSQ R0, -QNAN ;  /* 0xffc0000000007908 */ /* 0x000e220000001400 */
[----:B------:R-:W-:Y:S05]  /*0d10*/  BRA `(.L_x_25) ;  /* 0x0000000000047947 */ /* 0x000fea0003800000 */
.L_x_17:
[----:B------:R-:W-:-:S07]  /*0d20*/  FADD.FTZ R0, R0, R3 ;  /* 0x0000000300007221 */ /* 0x000fce0000010000 */
.L_x_25:
[----:B------:R-:W-:Y:S05]  /*0d30*/  BSYNC.RECONVERGENT B2 ;  /* 0x0000000000027941 */ /* 0x000fea0003800200 */
.L_x_15:
[----:B------:R-:W-:Y:S01]  /*0d40*/  IMAD.MOV.U32 R16, RZ, RZ, R12 ;  /* 0x000000ffff107224 */ /* 0x000fe200078e000c */
[----:B0-----:R-:W-:Y:S01]  /*0d50*/  MOV R3, R0 ;  /* 0x0000000000037202 */ /* 0x001fe20000000f00 */
[----:B------:R-:W-:-:S04]  /*0d60*/  IMAD.MOV.U32 R17, RZ, RZ, 0x0 ;  /* 0x00000000ff117424 */ /* 0x000fc800078e00ff */
[----:B------:R-:W-:Y:S05]  /*0d70*/  RET.REL.NODEC R16 `(batch_winding_syntony_kernel) ;  /* 0xfffffff010a07950 */ /* 0x000fea0003c3ffff */
.L_x_26:
        /* <DEDUP_REMOVED lines=16> */
.L_x_47:


//--------------------- .text.reduce_sum          --------------------------
	.section	.text.reduce_sum,"ax",@progbits
	.align	128
        .global         reduce_sum
        .type           reduce_sum,@function
        .size           reduce_sum,(.L_x_53 - reduce_sum)
        .other          reduce_sum,@"STO_CUDA_ENTRY STV_DEFAULT"
reduce_sum:
.text.reduce_sum:
[----:B------:R-:W-:Y:S01]  /*0000*/  LDC R1, c[0x0][0x37c] ;  /* 0x0000df00ff017b82 */ /* 0x000fe20000000800 */
[----:B------:R-:W0:Y:S01]  /*0010*/  S2R R11, SR_CTAID.X ;  /* 0x00000000000b7919 */ /* 0x000e220000002500 */
[----:B------:R-:W0:Y:S01]  /*0020*/  LDCU UR4, c[0x0][0x360] ;  /* 0x00006c00ff0477ac */ /* 0x000e220008000800 */
[----:B------:R-:W1:Y:S01]  /*0030*/  S2R R9, SR_TID.X ;  /* 0x0000000000097919 */ /* 0x000e620000002100 */
[----:B------:R-:W2:Y:S01]  /*0040*/  LDCU UR5, c[0x0][0x390] ;  /* 0x00007200ff0577ac */ /* 0x000ea20008000800 */
[----:B------:R-:W3:Y:S01]  /*0050*/  LDCU.64 UR6, c[0x0][0x358] ;  /* 0x00006b00ff0677ac */ /* 0x000ee20008000a00 */
[----:B0-----:R-:W-:-:S04]  /*0060*/  IMAD R0, R11, UR4, RZ ;  /* 0x000000040b007c24 */ /* 0x001fc8000f8e02ff */
[----:B-1----:R-:W-:Y:S02]  /*0070*/  IMAD R7, R0, 0x2, R9 ;  /* 0x0000000200077824 */ /* 0x002fe400078e0209 */
[----:B------:R-:W-:-:S03]  /*0080*/  IMAD.U32 R0, RZ, RZ, UR4 ;  /* 0x00000004ff007e24 */ /* 0x000fc6000f8e00ff */
[C---:B--2---:R-:W-:Y:S02]  /*0090*/  ISETP.GE.AND P0, PT, R7.reuse, UR5, PT ;  /* 0x0000000507007c0c */ /* 0x044fe4000bf06270 */
[----:B------:R-:W-:-:S04]  /*00a0*/  IADD3 R13, PT, PT, R7, R0, RZ ;  /* 0x00000000070d7210 */ /* 0x000fc80007ffe0ff */
[----:B------:R-:W-:-:S07]  /*00b0*/  ISETP.GE.U32.AND P1, PT, R13, UR5, PT ;  /* 0x000000050d007c0c */ /* 0x000fce000bf26070 */
[----:B------:R-:W0:Y:S08]  /*00c0*/  @!P0 LDC.64 R2, c[0x0][0x380] ;  /* 0x0000e000ff028b82 */ /* 0x000e300000000a00 */
[----:B------:R-:W1:Y:S01]  /*00d0*/  @!P1 LDC.64 R4, c[0x0][0x380] ;  /* 0x0000e000ff049b82 */ /* 0x000e620000000a00 */
[----:B0-----:R-:W-:-:S06]  /*00e0*/  @!P0 IMAD.WIDE R2, R7, 0x4, R2 ;  /* 0x0000000407028825 */ /* 0x001fcc00078e0202 */
[----:B---3--:R-:W2:Y:S01]  /*00f0*/  @!P0 LDG.E.CONSTANT R2, desc[UR6][R2.64] ;  /* 0x0000000602028981 */ /* 0x008ea2000c1e9900 */
[----:B-1----:R-:W-:-:S06]  /*0100*/  @!P1 IMAD.WIDE.U32 R4, R13, 0x4, R4 ;  /* 0x000000040d049825 */ /* 0x002fcc00078e0004 */
[----:B------:R-:W3:Y:S01]  /*0110*/  @!P1 LDG.E.CONSTANT R5, desc[UR6][R4.64] ;  /* 0x0000000604059981 */ /* 0x000ee2000c1e9900 */
[----:B------:R-:W0:Y:S01]  /*0120*/  S2UR UR5, SR_CgaCtaId ;  /* 0x00000000000579c3 */ /* 0x000e220000008800 */
[----:B------:R-:W-:Y:S01]  /*0130*/  IMAD.MOV.U32 R6, RZ, RZ, RZ ;  /* 0x000000ffff067224 */ /* 0x000fe200078e00ff */
[----:B------:R-:W-:Y:S02]  /*0140*/  UMOV UR4, 0x400 ;  /* 0x0000040000047882 */ /* 0x000fe40000000000 */
[----:B0-----:R-:W-:-:S06]  /*0150*/  ULEA UR4, UR5, UR4, 0x18 ;  /* 0x0000000405047291 */ /* 0x001fcc000f8ec0ff */
[----:B------:R-:W-:Y:S01]  /*0160*/  LEA R7, R9, UR4, 0x2 ;  /* 0x0000000409077c11 */ /* 0x000fe2000f8e10ff */
[----:B--2---:R-:W-:Y:S01]  /*0170*/  @!P0 FADD R6, RZ, R2 ;  /* 0x00000002ff068221 */ /* 0x004fe20000000000 */
[----:B------:R-:W-:-:S03]  /*0180*/  ISETP.GE.U32.AND P0, PT, R0, 0x2, PT ;  /* 0x000000020000780c */ /* 0x000fc60003f06070 */
[----:B---3--:R-:W-:Y:S01]  /*0190*/  @!P1 FADD R6, R6, R5 ;  /* 0x0000000506069221 */ /* 0x008fe20000000000 */
[----:B------:R-:W-:-:S04]  /*01a0*/  ISETP.NE.AND P1, PT, R9, RZ, PT ;  /* 0x000000ff0900720c */ /* 0x000fc80003f25270 */
[----:B------:R0:W-:Y:S01]  /*01b0*/  STS [R7], R6 ;  /* 0x0000000607007388 */ /* 0x0001e20000000800 */
[----:B------:R-:W-:Y:S06]  /*01c0*/  BAR.SYNC.DEFER_BLOCKING 0x0 ;  /* 0x0000000000007b1d */ /* 0x000fec0000010000 */
[----:B------:R-:W-:Y:S05]  /*01d0*/  @!P0 BRA `(.L_x_27) ;  /* 0x00000000002c8947 */ /* 0x000fea0003800000 */
.L_x_28:
[----:B0-----:R-:W-:-:S04]  /*01e0*/  SHF.R.U32.HI R6, RZ, 0x1, R0 ;  /* 0x00000001ff067819 */ /* 0x001fc80000011600 */
[----:B------:R-:W-:-:S13]  /*01f0*/  ISETP.GE.U32.AND P0, PT, R9, R6, PT ;  /* 0x000000060900720c */ /* 0x000fda0003f06070 */
[----:B------:R-:W-:Y:S01]  /*0200*/  @!P0 LEA R2, R6, R7, 0x2 ;  /* 0x0000000706028211 */ /* 0x000fe200078e10ff */
[----:B------:R-:W-:Y:S05]  /*0210*/  @!P0 LDS R3, [R7] ;  /* 0x0000000007038984 */ /* 0x000fea0000000800 */
[----:B------:R-:W0:Y:S02]  /*0220*/  @!P0 LDS R2, [R2] ;  /* 0x0000000002028984 */ /* 0x000e240000000800 */
[----:B0-----:R-:W-:-:S05]  /*0230*/  @!P0 FADD R4, R2, R3 ;  /* 0x0000000302048221 */ /* 0x001fca0000000000 */
[----:B------:R1:W-:Y:S01]  /*0240*/  @!P0 STS [R7], R4 ;  /* 0x0000000407008388 */ /* 0x0003e20000000800 */
[----:B------:R-:W-:Y:S01]  /*0250*/  BAR.SYNC.DEFER_BLOCKING 0x0 ;  /* 0x0000000000007b1d */ /* 0x000fe20000010000 */
[----:B------:R-:W-:Y:S02]  /*0260*/  ISETP.GT.U32.AND P0, PT, R0, 0x3, PT ;  /* 0x000000030000780c */ /* 0x000fe40003f04070 */
[----:B------:R-:W-:-:S11]  /*0270*/  MOV R0, R6 ;  /* 0x0000000600007202 */ /* 0x000fd60000000f00 */
[----:B-1----:R-:W-:Y:S05]  /*0280*/  @P0 BRA `(.L_x_28) ;  /* 0xfffffffc00d40947 */ /* 0x002fea000383ffff */
.L_x_27:
[----:B------:R-:W-:Y:S05]  /*0290*/  @P1 EXIT ;  /* 0x000000000000194d */ /* 0x000fea0003800000 */
[----:B------:R-:W1:Y:S01]  /*02a0*/  S2UR UR5, SR_CgaCtaId ;  /* 0x00000000000579c3 */ /* 0x000e620000008800 */
[----:B------:R-:W-:-:S07]  /*02b0*/  UMOV UR4, 0x400 ;  /* 0x0000040000047882 */ /* 0x000fce0000000000 */
[----:B------:R-:W2:Y:S01]  /*02c0*/  LDC.64 R2, c[0x0][0x388] ;  /* 0x0000e200ff027b82 */ /* 0x000ea20000000a00 */
[----:B-1----:R-:W-:Y:S01]  /*02d0*/  ULEA UR4, UR5, UR4, 0x18 ;  /* 0x0000000405047291 */ /* 0x002fe2000f8ec0ff */
[----:B--2---:R-:W-:-:S08]  /*02e0*/  IMAD.WIDE.U32 R2, R11, 0x4, R2 ;  /* 0x000000040b027825 */ /* 0x004fd000078e0002 */
[----:B------:R-:W1:Y:S04]  /*02f0*/  LDS R5, [UR4] ;  /* 0x00000004ff057984 */ /* 0x000e680008000800 */
[----:B-1----:R-:W-:Y:S01]  /*0300*/  STG.E desc[UR6][R2.64], R5 ;  /* 0x0000000502007986 */ /* 0x002fe2000c101906 */
[----:B------:R-:W-:Y:S05]  /*0310*/  EXIT ;  /* 0x000000000000794d */ /* 0x000fea0003800000 */
.L_x_29:
        /* <DEDUP_REMOVED lines=14> */
.L_x_53:


//--------------------- .text.compute_weighted_energy --------------------------
	.section	.text.compute_weighted_energy,"ax",@progbits
	.align	128
        .global         compute_weighted_energy
        .type           compute_weighted_energy,@function
        .size           compute_weighted_energy,(.L_x_54 - compute_weighted_energy)
        .other          compute_weighted_energy,@"STO_CUDA_ENTRY STV_DEFAULT"
compute_weighted_energy:
.text.compute_weighted_energy:
        /* <DEDUP_REMOVED lines=9> */
[----:B------:R-:W1:Y:S07]  /*0090*/  LDCU.64 UR4, c[0x0][0x358] ;  /* 0x00006b00ff0477ac */ /* 0x000e6e0008000a00 */
[----:B------:R-:W2:Y:S08]  /*00a0*/  LDC.64 R4, c[0x0][0x388] ;  /* 0x0000e200ff047b82 */ /* 0x000eb00000000a00 */
[----:B------:R-:W3:Y:S01]  /*00b0*/  LDC.64 R6, c[0x0][0x390] ;  /* 0x0000e400ff067b82 */ /* 0x000ee20000000a00 */
[----:B0-----:R-:W-:-:S06]  /*00c0*/  IMAD.WIDE R2, R9, 0x4, R2 ;  /* 0x0000000409027825 */ /* 0x001fcc00078e0202 */
[----:B-1----:R-:W4:Y:S01]  /*00d0*/  LDG.E.CONSTANT R2, desc[UR4][R2.64] ;  /* 0x0000000402027981 */ /* 0x002f22000c1e9900 */
[----:B--2---:R-:W-:-:S06]  /*00e0*/  IMAD.WIDE R4, R9, 0x4, R4 ;  /* 0x0000000409047825 */ /* 0x004fcc00078e0204 */
[----:B------:R-:W4:Y:S01]  /*00f0*/  LDG.E.CONSTANT R5, desc[UR4][R4.64] ;  /* 0x0000000404057981 */ /* 0x000f22000c1e9900 */
[----:B---3--:R-:W-:-:S04]  /*0100*/  IMAD.WIDE R6, R9, 0x4, R6 ;  /* 0x0000000409067825 */ /* 0x008fc800078e0206 */
[----:B----4-:R-:W-:-:S05]  /*0110*/  FMUL R9, R2, R5 ;  /* 0x0000000502097220 */ /* 0x010fca0000400000 */
[----:B------:R-:W-:Y:S01]  /*0120*/  STG.E desc[UR4][R6.64], R9 ;  /* 0x0000000906007986 */ /* 0x000fe2000c101904 */
[----:B------:R-:W-:Y:S05]  /*0130*/  EXIT ;  /* 0x000000000000794d */ /* 0x000fea0003800000 */
.L_x_30:
        /* <DEDUP_REMOVED lines=12> */
.L_x_54:


//--------------------- .text.compute_energy      --------------------------
	.section	.text.compute_energy,"ax",@progbits
	.align	128
        .global         compute_energy
        .type           compute_energy,@function
        .size           compute_energy,(.L_x_55 - compute_energy)
        .other          compute_energy,@"STO_CUDA_ENTRY STV_DEFAULT"
compute_energy:
.text.compute_energy:
        /* <DEDUP_REMOVED lines=10> */
[----:B------:R-:W2:Y:S01]  /*00a0*/  LDC.64 R4, c[0x0][0x388] ;  /* 0x0000e200ff047b82 */ /* 0x000ea20000000a00 */
[----:B0-----:R-:W-:-:S06]  /*00b0*/  IMAD.WIDE R2, R7, 0x4, R2 ;  /* 0x0000000407027825 */ /* 0x001fcc00078e0202 */
[----:B-1----:R-:W3:Y:S01]  /*00c0*/  LDG.E.CONSTANT R2, desc[UR4][R2.64] ;  /* 0x0000000402027981 */ /* 0x002ee2000c1e9900 */
[----:B--2---:R-:W-:-:S04]  /*00d0*/  IMAD.WIDE R4, R7, 0x4, R4 ;  /* 0x0000000407047825 */ /* 0x004fc800078e0204 */
[----:B---3--:R-:W-:-:S05]  /*00e0*/  FMUL R7, R2, R2 ;  /* 0x0000000202077220 */ /* 0x008fca0000400000 */
[----:B------:R-:W-:Y:S01]  /*00f0*/  STG.E desc[UR4][R4.64], R7 ;  /* 0x0000000704007986 */ /* 0x000fe2000c101904 */
[----:B------:R-:W-:Y:S05]  /*0100*/  EXIT ;  /* 0x000000000000794d */ /* 0x000fea0003800000 */
.L_x_31:
        /* <DEDUP_REMOVED lines=15> */
.L_x_55:


//--------------------- .text.compute_golden_weights --------------------------
	.section	.text.compute_golden_weights,"ax",@progbits
	.align	128
        .global         compute_golden_weights
        .type           compute_golden_weights,@function
        .size           compute_golden_weights,(.L_x_48 - compute_golden_weights)
        .other          compute_golden_weights,@"STO_CUDA_ENTRY STV_DEFAULT"
compute_golden_weights:
.text.compute_golden_weights:
        /* <DEDUP_REMOVED lines=10> */
[----:B0-----:R-:W-:-:S05]  /*00a0*/  IMAD.WIDE R4, R2, 0x4, R4 ;  /* 0x0000000402047825 */ /* 0x001fca00078e0204 */
[----:B-1----:R-:W2:Y:S01]  /*00b0*/  LDG.E.CONSTANT R0, desc[UR4][R4.64] ;  /* 0x0000000404007981 */ /* 0x002ea2000c1e9900 */
[----:B------:R-:W-:Y:S01]  /*00c0*/  IMAD.MOV.U32 R6, RZ, RZ, 0x3f1e377a ;  /* 0x3f1e377aff067424 */ /* 0x000fe200078e00ff */
[----:B------:R-:W-:Y:S01]  /*00d0*/  BSSY.RECONVERGENT B1, `(.L_x_32) ;  /* 0x000000b000017945 */ /* 0x000fe20003800200 */
[----:B------:R-:W-:-:S04]  /*00e0*/  IMAD.MOV.U32 R3, RZ, RZ, 0x3fcf1bbd ;  /* 0x3fcf1bbdff037424 */ /* 0x000fc800078e00ff */
[----:B------:R-:W-:-:S04]  /*00f0*/  FFMA R3, -R6, R3, 1 ;  /* 0x3f80000006037423 */ /* 0x000fc80000000103 */
[----:B------:R-:W-:Y:S01]  /*0100*/  FFMA R3, R3, -R6, -0.61803400516510009766 ;  /* 0xbf1e377a03037423 */ /* 0x000fe20000000806 */
[----:B--2---:R-:W0:Y:S03]  /*0110*/  FCHK P0, R0, -1.6180340051651000977 ;  /* 0xbfcf1bbd00007902 */ /* 0x004e260000000000 */
[----:B------:R-:W-:-:S04]  /*0120*/  FFMA R6, R0, R3, RZ ;  /* 0x0000000300067223 */ /* 0x000fc800000000ff */
[----:B------:R-:W-:-:S04]  /*0130*/  FFMA R7, R6, 1.6180340051651000977, R0 ;  /* 0x3fcf1bbd06077823 */ /* 0x000fc80000000000 */
[----:B------:R-:W-:Y:S01]  /*0140*/  FFMA R3, R3, R7, R6 ;  /* 0x0000000703037223 */ /* 0x000fe20000000006 */
[----:B0-----:R-:W-:Y:S06]  /*0150*/  @!P0 BRA `(.L_x_33) ;  /* 0x0000000000088947 */ /* 0x001fec0003800000 */
[----:B------:R-:W-:-:S07]  /*0160*/  MOV R4, 0x180 ;  /* 0x0000018000047802 */ /* 0x000fce0000000f00 */
[----:B------:R-:W-:Y:S05]  /*0170*/  CALL.REL.NOINC `($__internal_1_$__cuda_sm3x_div_rn_noftz_f32_slowpath) ;  /* 0x00000000003c7944 */ /* 0x000fea0003c00000 */
.L_x_33:
[----:B------:R-:W-:Y:S05]  /*0180*/  BSYNC.RECONVERGENT B1 ;  /* 0x0000000000017941 */ /* 0x000fea0003800200 */
.L_x_32:
[----:B------:R-:W-:Y:S02]  /*0190*/  HFMA2 R5, -RZ, RZ, 3.7421875, 0 ;  /* 0x437c0000ff057431 */ /* 0x000fe400000001ff */
[----:B------:R-:W-:-:S04]  /*01a0*/  IMAD.MOV.U32 R0, RZ, RZ, 0x3bbb989d ;  /* 0x3bbb989dff007424 */ /* 0x000fc800078e00ff */
[----:B------:R-:W-:-:S04]  /*01b0*/  FFMA.SAT R0, R3, R0, 0.5 ;  /* 0x3f00000003007423 */ /* 0x000fc80000002000 */
[----:B------:R-:W-:Y:S02]  /*01c0*/  FFMA.RM R0, R0, R5, 12582913 ;  /* 0x4b40000100007423 */ /* 0x000fe40000004005 */
[----:B------:R-:W0:Y:S02]  /*01d0*/  LDC.64 R4, c[0x0][0x388] ;  /* 0x0000e200ff047b82 */ /* 0x000e240000000a00 */
[C---:B------:R-:W-:Y:S01]  /*01e0*/  FADD R6, R0.reuse, -12583039 ;  /* 0xcb40007f00067421 */ /* 0x040fe20000000000 */
[----:B------:R-:W-:-:S03]  /*01f0*/  IMAD.SHL.U32 R0, R0, 0x800000, RZ ;  /* 0x0080000000007824 */ /* 0x000fc600078e00ff */
[----:B------:R-:W-:-:S04]  /*0200*/  FFMA R6, R3, 1.4426950216293334961, -R6 ;  /* 0x3fb8aa3b03067823 */ /* 0x000fc80000000806 */
[----:B------:R-:W-:-:S04]  /*0210*/  FFMA R6, R3, 1.925963033500011079e-08, R6 ;  /* 0x32a5706003067823 */ /* 0x000fc80000000006 */
[----:B------:R-:W1:Y:S01]  /*0220*/  MUFU.EX2 R7, R6 ;  /* 0x0000000600077308 */ /* 0x000e620000000800 */
[----:B0-----:R-:W-:-:S04]  /*0230*/  IMAD.WIDE R2, R2, 0x4, R4 ;  /* 0x0000000402027825 */ /* 0x001fc800078e0204 */
[----:B-1----:R-:W-:-:S05]  /*0240*/  FMUL R7, R0, R7 ;  /* 0x0000000700077220 */ /* 0x002fca0000400000 */
[----:B------:R-:W-:Y:S01]  /*0250*/  STG.E desc[UR4][R2.64], R7 ;  /* 0x0000000702007986 */ /* 0x000fe2000c101904 */
[----:B------:R-:W-:Y:S05]  /*0260*/  EXIT ;  /* 0x000000000000794d */ /* 0x000fea0003800000 */
        .weak           $__internal_1_$__cuda_sm3x_div_rn_noftz_f32_slowpath
        .type           $__internal_1_$__cuda_sm3x_div_rn_noftz_f32_slowpath,@function
        .size           $__internal_1_$__cuda_sm3x_div_rn_noftz_f32_slowpath,(.L_x_48 - $__internal_1_$__cuda_sm3x_div_rn_noftz_f32_slowpath)
$__internal_1_$__cuda_sm3x_div_rn_noftz_f32_slowpath:
[--C-:B------:R-:W-:Y:S01]  /*0270*/  SHF.R.U32.HI R3, RZ, 0x17, R0.reuse ;  /* 0x00000017ff037819 */ /* 0x100fe20000011600 */
[----:B------:R-:W-:Y:S04]  /*0280*/  BSSY.RECONVERGENT B0, `(.L_x_34) ;  /* 0x000005b000007945 */ /* 0x000fe80003800200 */
[----:B------:R-:W-:Y:S01]  /*0290*/  BSSY.RELIABLE B2, `(.L_x_35) ;  /* 0x000001a000027945 */ /* 0x000fe20003800100 */
[----:B------:R-:W-:Y:S01]  /*02a0*/  IMAD.MOV.U32 R5, RZ, RZ, R0 ;  /* 0x000000ffff057224 */ /* 0x000fe200078e0000 */
[----:B------:R-:W-:-:S05]  /*02b0*/  LOP3.LUT R3, R3, 0xff, RZ, 0xc0, !PT ;  /* 0x000000ff03037812 */ /* 0x000fca00078ec0ff */
[----:B------:R-:W-:-:S05]  /*02c0*/  VIADD R7, R3, 0xffffffff ;  /* 0xffffffff03077836 */ /* 0x000fca0000000000 */
[----:B------:R-:W-:-:S13]  /*02d0*/  ISETP.GT.U32.OR P0, PT, R7, 0xfd, !PT ;  /* 0x000000fd0700780c */ /* 0x000fda0007f04470 */
[----:B------:R-:W-:Y:S01]  /*02e0*/  @!P0 MOV R6, RZ ;  /* 0x000000ff00068202 */ /* 0x000fe20000000f00 */
[----:B------:R-:W-:Y:S06]  /*02f0*/  @!P0 BRA `(.L_x_36) ;  /* 0x00000000004c8947 */ /* 0x000fec0003800000 */
[----:B------:R-:W-:-:S13]  /*0300*/  FSETP.GTU.FTZ.AND P0, PT, |R0|, +INF , PT ;  /* 0x7f8000000000780b */ /* 0x000fda0003f1c200 */
[----:B------:R-:W-:Y:S05]  /*0310*/  @P0 BREAK.RELIABLE B2 ;  /* 0x0000000000020942 */ /* 0x000fea0003800100 */
[----:B------:R-:W-:Y:S05]  /*0320*/  @P0 BRA `(.L_x_37) ;  /* 0x00000004003c0947 */ /* 0x000fea0003800000 */
[----:B------:R-:W-:-:S05]  /*0330*/  IMAD.MOV.U32 R6, RZ, RZ, -0x4030e443 ;  /* 0xbfcf1bbdff067424 */ /* 0x000fca00078e00ff */
[----:B------:R-:W-:-:S13]  /*0340*/  LOP3.LUT P0, RZ, R6, 0x7fffffff, R5, 0xc8, !PT ;  /* 0x7fffffff06ff7812 */ /* 0x000fda000780c805 */
[----:B------:R-:W-:Y:S05]  /*0350*/  @!P0 BREAK.RELIABLE B2 ;  /* 0x0000000000028942 */ /* 0x000fea0003800100 */
[----:B------:R-:W-:Y:S05]  /*0360*/  @!P0 BRA `(.L_x_38) ;  /* 0x0000000400248947 */ /* 0x000fea0003800000 */
[----:B------:R-:W-:-:S13]  /*0370*/  LOP3.LUT P0, RZ, R5, 0x7fffffff, RZ, 0xc0, !PT ;  /* 0x7fffffff05ff7812 */ /* 0x000fda000780c0ff */
[----:B------:R-:W-:Y:S05]  /*0380*/  @!P0 BREAK.RELIABLE B2 ;  /* 0x0000000000028942 */ /* 0x000fea0003800100 */
[----:B------:R-:W-:Y:S05]  /*0390*/  @!P0 BRA `(.L_x_39) ;  /* 0x0000000400108947 */ /* 0x000fea0003800000 */
[----:B------:R-:W-:Y:S02]  /*03a0*/  FSETP.NEU.FTZ.AND P0, PT, |R0|, +INF , PT ;  /* 0x7f8000000000780b */ /* 0x000fe40003f1d200 */
[----:B------:R-:W-:-:S04]  /*03b0*/  LOP3.LUT P1, RZ, R6, 0x7fffffff, RZ, 0xc0, !PT ;  /* 0x7fffffff06ff7812 */ /* 0x000fc8000782c0ff */
[----:B------:R-:W-:-:S13]  /*03c0*/  PLOP3.LUT P0, PT, P0, P1, PT, 0x2f, 0xf2 ;  /* 0x0000000000f2781c */ /* 0x000fda0000702577 */
[----:B------:R-:W-:Y:S05]  /*03d0*/  @P0 BREAK.RELIABLE B2 ;  /* 0x0000000000020942 */ /* 0x000fea0003800100 */
[----:B------:R-:W-:Y:S05]  /*03e0*/  @P0 BRA `(.L_x_40) ;  /* 0x0000000000f00947 */ /* 0x000fea0003800000 */
[----:B------:R-:W-:-:S13]  /*03f0*/  ISETP.GE.AND P0, PT, R7, RZ, PT ;  /* 0x000000ff0700720c */ /* 0x000fda0003f06270 */
[----:B------:R-:W-:Y:S02]  /*0400*/  @P0 IMAD.MOV.U32 R6, RZ, RZ, RZ ;  /* 0x000000ffff060224 */ /* 0x000fe400078e00ff */
[----:B------:R-:W-:Y:S01]  /*0410*/  @!P0 FFMA R5, R0, 1.84467440737095516160e+19, RZ ;  /* 0x5f80000000058823 */ /* 0x000fe200000000ff */
[----:B------:R-:W-:-:S07]  /*0420*/  @!P0 MOV R6, 0xffffffc0 ;  /* 0xffffffc000068802 */ /* 0x000fce0000000f00 */
.L_x_36:
[----:B------:R-:W-:Y:S05]  /*0430*/  BSYNC.RELIABLE B2 ;  /* 0x0000000000027941 */ /* 0x000fea0003800100 */
.L_x_35:
[----:B------:R-:W-:Y:S01]  /*0440*/  UMOV UR6, 0xbfcf1bbd ;  /* 0xbfcf1bbd00067882 */ /* 0x000fe20000000000 */
[----:B------:R-:W-:Y:S01]  /*0450*/  VIADD R3, R3, 0xffffff81 ;  /* 0xffffff8103037836 */ /* 0x000fe20000000000 */
[----:B------:R-:W0:Y:S01]  /*0460*/  MUFU.RCP R7, UR6 ;  /* 0x0000000600077d08 */ /* 0x000e220008001000 */
[----:B------:R-:W-:Y:S01]  /*0470*/  FADD.FTZ R9, -RZ, -UR6 ;  /* 0x80000006ff097e21 */ /* 0x000fe20008010100 */
[----:B------:R-:W-:Y:S01]  /*0480*/  BSSY.RECONVERGENT B2, `(.L_x_41) ;  /* 0x0000031000027945 */ /* 0x000fe20003800200 */
[C---:B------:R-:W-:Y:S02]  /*0490*/  IMAD R0, R3.reuse, -0x800000, R5 ;  /* 0xff80000003007824 */ /* 0x040fe400078e0205 */
        /* <DEDUP_REMOVED lines=9> */
[----:B------:R-:W-:-:S04]  /*0530*/  LOP3.LUT R0, R0, 0xff, RZ, 0xc0, !PT ;  /* 0x000000ff00007812 */ /* 0x000fc800078ec0ff */
[----:B------:R-:W-:-:S05]  /*0540*/  IADD3 R10, PT, PT, R0, R6, RZ ;  /* 0x00000006000a7210 */ /* 0x000fca0007ffe0ff */
        /* <DEDUP_REMOVED lines=10> */
[CCC-:B------:R-:W-:Y:S01]  /*05f0*/  FFMA.RZ R0, R7.reuse, R9.reuse, R8.reuse ;  /* 0x0000000907007223 */ /* 0x1c0fe2000000c008 */
[C---:B------:R-:W-:Y:S01]  /*0600*/  VIADD R6, R10.reuse, 0x20 ;  /* 0x000000200a067836 */ /* 0x040fe20000000000 */
[C---:B------:R-:W-:Y:S02]  /*0610*/  ISETP.NE.AND P2, PT, R10.reuse, RZ, PT ;  /* 0x000000ff0a00720c */ /* 0x040fe40003f45270 */
[----:B------:R-:W-:Y:S02]  /*0620*/  ISETP.NE.AND P1, PT, R10, RZ, PT ;  /* 0x000000ff0a00720c */ /* 0x000fe40003f25270 */
[----:B------:R-:W-:Y:S01]  /*0630*/  LOP3.LUT R3, R0, 0x7fffff, RZ, 0xc0, !PT ;  /* 0x007fffff00037812 */ /* 0x000fe200078ec0ff */
[CCC-:B------:R-:W-:Y:S01]  /*0640*/  FFMA.RP R0, R7.reuse, R9.reuse, R8.reuse ;  /* 0x0000000907007223 */ /* 0x1c0fe20000008008 */
[----:B------:R-:W-:Y:S01]  /*0650*/  FFMA.RM R7, R7, R9, R8 ;  /* 0x0000000907077223 */ /* 0x000fe20000004008 */
[----:B------:R-:W-:Y:S02]  /*0660*/  IADD3 R8, PT, PT, -R10, RZ, RZ ;  /* 0x000000ff0a087210 */ /* 0x000fe40007ffe1ff */
[----:B------:R-:W-:-:S02]  /*0670*/  LOP3.LUT R3, R3, 0x800000, RZ, 0xfc, !PT ;  /* 0x0080000003037812 */ /* 0x000fc400078efcff */
[----:B------:R-:W-:Y:S02]  /*0680*/  FSETP.NEU.FTZ.AND P0, PT, R0, R7, PT ;  /* 0x000000070000720b */ /* 0x000fe40003f1d000 */
[----:B------:R-:W-:Y:S02]  /*0690*/  SHF.L.U32 R6, R3, R6, RZ ;  /* 0x0000000603067219 */ /* 0x000fe400000006ff */
        /* <DEDUP_REMOVED lines=11> */
.L_x_43:
[----:B------:R-:W-:-:S04]  /*0750*/  LOP3.LUT R5, R5, 0x80000000, RZ, 0xc0, !PT ;  /* 0x8000000005057812 */ /* 0x000fc800078ec0ff */
[----:B------:R-:W-:Y:S01]  /*0760*/  LOP3.LUT R5, R5, 0x7f800000, RZ, 0xfc, !PT ;  /* 0x7f80000005057812 */ /* 0x000fe200078efcff */
[----:B------:R-:W-:Y:S06]  /*0770*/  BRA `(.L_x_44) ;  /* 0x0000000000047947 */ /* 0x000fec0003800000 */
.L_x_42:
[----:B------:R-:W-:-:S07]  /*0780*/  IMAD R5, R6, 0x800000, R5 ;  /* 0x0080000006057824 */ /* 0x000fce00078e0205 */
.L_x_44:
[----:B------:R-:W-:Y:S05]  /*0790*/  BSYNC.RECONVERGENT B2 ;  /* 0x0000000000027941 */ /* 0x000fea0003800200 */
.L_x_41:
[----:B------:R-:W-:Y:S05]  /*07a0*/  BRA `(.L_x_45) ;  /* 0x0000000000207947 */ /* 0x000fea0003800000 */
.L_x_40:
[----:B------:R-:W-:-:S04]  /*07b0*/  LOP3.LUT R5, R6, 0x80000000, R5, 0x48, !PT ;  /* 0x8000000006057812 */ /* 0x000fc800078e4805 */
[----:B------:R-:W-:Y:S01]  /*07c0*/  LOP3.LUT R5, R5, 0x7f800000, RZ, 0xfc, !PT ;  /* 0x7f80000005057812 */ /* 0x000fe200078efcff */
[----:B------:R-:W-:Y:S06]  /*07d0*/  BRA `(.L_x_45) ;  /* 0x0000000000147947 */ /* 0x000fec0003800000 */
.L_x_39:
[----:B------:R-:W-:Y:S01]  /*07e0*/  LOP3.LUT R5, R6, 0x80000000, R5, 0x48, !PT ;  /* 0x8000000006057812 */ /* 0x000fe200078e4805 */
[----:B------:R-:W-:Y:S06]  /*07f0*/  BRA `(.L_x_45) ;  /* 0x00000000000c7947 */ /* 0x000fec0003800000 */
.L_x_38:
[----:B------:R-:W0:Y:S01]  /*0800*/  MUFU.RSQ R5, -QNAN ;  /* 0xffc0000000057908 */ /* 0x000e220000001400 */
[----:B------:R-:W-:Y:S05]  /*0810*/  BRA `(.L_x_45) ;  /* 0x0000000000047947 */ /* 0x000fea0003800000 */
.L_x_37:
[----:B------:R-:W-:-:S07]  /*0820*/  FADD.FTZ R5, R0, -1.6180340051651000977 ;  /* 0xbfcf1bbd00057421 */ /* 0x000fce0000010000 */
.L_x_45:
[----:B------:R-:W-:Y:S05]  /*0830*/  BSYNC.RECONVERGENT B0 ;  /* 0x0000000000007941 */ /* 0x000fea0003800200 */
.L_x_34:
[----:B0-----:R-:W-:Y:S01]  /*0840*/  MOV R3, R5 ;  /* 0x0000000500037202 */ /* 0x001fe20000000f00 */
[----:B------:R-:W-:-:S04]  /*0850*/  IMAD.MOV.U32 R5, RZ, RZ, 0x0 ;  /* 0x00000000ff057424 */ /* 0x000fc800078e00ff */
[----:B------:R-:W-:Y:S05]  /*0860*/  RET.REL.NODEC R4 `(compute_golden_weights) ;  /* 0xfffffff404e47950 */ /* 0x000fea0003c3ffff */
.L_x_46:
        /* <DEDUP_REMOVED lines=9> */
.L_x_48:


//--------------------- .nv.shared.golden_decay_weight_kernel --------------------------
	.section	.nv.shared.golden_decay_weight_kernel,"aw",@nobits
	.sectionflags	@""
	.align	16
	.zero		1024


//--------------------- .nv.shared.reserved.0     --------------------------
	.section	.nv.shared.reserved.0,"aw",@nobits
	.weak		__nv_reservedSMEM_offset_0_alias
	.size		__nv_reservedSMEM_offset_0_alias, 0, 64
	.other		__nv_reservedSMEM_offset_0_alias,@"STO_CUDA_RESERVED_SHARED STV_DEFAULT"
__nv_reservedSMEM_offset_0_alias:
	.zero		0
	.zero		64


//--------------------- .nv.shared.compute_standard_mode_norms --------------------------
	.section	.nv.shared.compute_standard_mode_norms,"aw",@nobits
	.sectionflags	@""
	.align	16
	.zero		1024


//--------------------- .nv.shared.mobius_filter_kernel --------------------------
	.section	.nv.shared.mobius_filter_kernel,"aw",@nobits
	.sectionflags	@""
	.align	16
	.zero		1024


//--------------------- .nv.shared.batch_winding_syntony_kernel --------------------------
	.section	.nv.shared.batch_winding_syntony_kernel,"aw",@nobits
	.sectionflags	@""
	.align	16
	.zero		1024


//--------------------- .nv.shared.reduce_sum     --------------------------
	.section	.nv.shared.reduce_sum,"aw",@nobits
	.sectionflags	@""
	.align	16
	.zero		1024


//--------------------- .nv.shared.compute_weighted_energy --------------------------
	.section	.nv.shared.compute_weighted_energy,"aw",@nobits
	.sectionflags	@""
	.align	16
	.zero		1024


//--------------------- .nv.shared.compute_energy --------------------------
	.section	.nv.shared.compute_energy,"aw",@nobits
	.sectionflags	@""
	.align	16
	.zero		1024


//--------------------- .nv.shared.compute_golden_weights --------------------------
	.section	.nv.shared.compute_golden_weights,"aw",@nobits
	.sectionflags	@""
	.align	16
	.zero		1024


//--------------------- .nv.constant0.golden_decay_weight_kernel --------------------------
	.section	.nv.constant0.golden_decay_weight_kernel,"a",@progbits
	.sectionflags	@""
	.align	4
.nv.constant0.golden_decay_weight_kernel:
	.zero		912


//--------------------- .nv.constant0.compute_standard_mode_norms --------------------------
	.section	.nv.constant0.compute_standard_mode_norms,"a",@progbits
	.sectionflags	@""
	.align	4
.nv.constant0.compute_standard_mode_norms:
	.zero		908


//--------------------- .nv.constant0.mobius_filter_kernel --------------------------
	.section	.nv.constant0.mobius_filter_kernel,"a",@progbits
	.sectionflags	@""
	.align	4
.nv.constant0.mobius_filter_kernel:
	.zero		916


//--------------------- .nv.constant0.batch_winding_syntony_kernel --------------------------
	.section	.nv.constant0.batch_winding_syntony_kernel,"a",@progbits
	.sectionflags	@""
	.align	4
.nv.constant0.batch_winding_syntony_kernel:
	.zero		928


//--------------------- .nv.constant0.reduce_sum  --------------------------
	.section	.nv.constant0.reduce_sum,"a",@progbits
	.sectionflags	@""
	.align	4
.nv.constant0.reduce_sum:
	.zero		916


//--------------------- .nv.constant0.compute_weighted_energy --------------------------
	.section	.nv.constant0.compute_weighted_energy,"a",@progbits
	.sectionflags	@""
	.align	4
.nv.constant0.compute_weighted_energy:
	.zero		924


//--------------------- .nv.constant0.compute_energy --------------------------
	.section	.nv.constant0.compute_energy,"a",@progbits
	.sectionflags	@""
	.align	4
.nv.constant0.compute_energy:
	.zero		916


//--------------------- .nv.constant0.compute_golden_weights --------------------------
	.section	.nv.constant0.compute_golden_weights,"a",@progbits
	.sectionflags	@""
	.align	4
.nv.constant0.compute_golden_weights:
	.zero		916


//--------------------- SYMBOLS --------------------------

	.type		.nv.reservedSmem.offset0,@object
	.size		.nv.reservedSmem.offset0,0x4
	.type		.nv.reservedSmem.cap,@object
	.size		.nv.reservedSmem.cap,0x4
